	.target	sm_100a

	.elftype	@"ET_EXEC"


//--------------------- .note.nv.tkinfo           --------------------------
	.section	.note.nv.tkinfo,"",@"SHT_NOTE"
	.sectionflags	@"SHF_NOTE_NV_TKINFO"
	.tkinfo
        /*0018*/ 	.word	0x00000002
        /*0030*/ 	.string	""
        /*0030*/ 	.string	"ptxas"
        /*0030*/ 	.string	"Cuda compilation tools, release 13.0, V13.0.88"
        /*0030*/ 	.string	"Build cuda_13.0.r13.0/compiler.36424714_0"
        /*0030*/ 	.string	"-arch sm_100a -m 64 "



//--------------------- .note.nv.cuinfo           --------------------------
	.section	.note.nv.cuinfo,"",@"SHT_NOTE"
	.sectionflags	@"SHF_NOTE_NV_CUINFO"
        /*0018*/ 	.short	0x0002
        /*001a*/ 	.short	0x0064
        /*001c*/ 	.short	0x0082
	.zero		2


//--------------------- .nv.info                  --------------------------
	.section	.nv.info,"",@"SHT_CUDA_INFO"
	.align	4


	//----- nvinfo : EIATTR_REGCOUNT
	.align		4
        /*0000*/ 	.byte	0x04, 0x2f
        /*0002*/ 	.short	(.L_19 - .L_18)
	.align		4
.L_18:
        /*0004*/ 	.word	index@(_ZN7cutlass13device_kernelINS_4gemm6kernel13GemmUniversalIN4cute5tupleIJiiiiEEENS1_10collective13CollectiveMmaINS1_41MainloopSm100TmaUmmaWarpSpecializedSparseILi6ELi2ELi2ENS5_IJNS4_1CILi1EEENSA_ILi2EEESB_EEEEENS5_IJNSA_ILi128EEESF_NSA_ILi64EEEEEENS_6half_tENS5_IJNS4_6LayoutINS5_IJiNS5_IJSC_iEEEiEEENS5_IJlNS5_IJSB_SC_EEElEEEEENSJ_INS5_IJNS5_IJNS5_IJNSA_ILi8EEESC_SP_EEEiEEENS5_IJNS5_IJNSA_ILi16EEESC_NSA_ILi4EEEEEEiEEEiEEENS5_IJNS5_IJNS5_IJSF_SS_NSA_ILi2048EEEEEENSA_ILi16384EEEEEENS5_IJNS5_IJSB_NSA_ILi1024EEENSA_ILi32EEEEEElEEElEEEEEEEESI_NS5_IJlSB_lEEENS4_8TiledMMAINS4_8MMA_AtomIJNS4_27SM100_MMA_F16BF16_SS_SPARSEISI_SI_fLi128ELi128ELNS4_4UMMA5MajorE0ELS1D_0ELNS1C_7ScaleInE0ELS1E_0EEEEEENSJ_INS5_IJSB_SB_SB_EEENS5_IJNSA_ILi0EEES1I_S1I_EEEEENS5_IJNS4_10UnderscoreES1L_S1L_EEEEENS4_23SM90_TMA_LOAD_MULTICASTENS4_14ComposedLayoutINS4_7SwizzleILi2ELi4ELi3EEENS4_25smem_sparse_ptr_flag_bitsILi2ELi16EEENSJ_INS5_IJNS5_IJSB_SP_EEENS5_IJSC_S12_EEEEEENS5_IJNS5_IJS1I_SG_EEESM_EEEEEEEvNS4_8identityENS4_13SM90_TMA_LOADENS1P_INS1Q_ILi3ELi4ELi3EEENS4_18smem_ptr_flag_bitsILi16EEENSJ_INS5_IJSP_SG_EEENS5_IJSG_SB_EEEEEEEvS21_EENS_8epilogue10collective18CollectiveEpilogueINS2B_23Sm100TmaWarpSpecializedILi4ELi2ELi32ELb1ELb0EEEJSH_NS5_IJNSJ_ISF_SB_EENSJ_IS12_SB_EEEEEfNS5_IJSB_llEEEfS2J_NS2B_6fusion15FusionCallbacksIS2F_NS2K_17LinearCombinationIffffLNS_15FloatRoundStyleE2EEESH_S2I_JEEENS4_5SM1004TMEM4LOAD26SM100_TMEM_LOAD_32dp32b32xES22_NS1P_INS1Q_ILi2ELi5ELi2EEENS24_ILi32EEENSJ_INS5_IJS12_ST_EEENS5_IJSB_S12_EEEEEEENS4_39AutoVectorizingCopyWithAssumedAlignmentILi128EEENS4_14SM90_TMA_STOREES2Z_S31_S31_EEEvvEEEEvNT_6ParamsE)
        /*0008*/ 	.word	0x00000079


	//----- nvinfo : EIATTR_FRAME_SIZE
	.align		4
.L_19:
        /*000c*/ 	.byte	0x04, 0x11
        /*000e*/ 	.short	(.L_21 - .L_20)
	.align		4
.L_20:
        /*0010*/ 	.word	index@($__internal_2_$__cuda_sm10x_tcgen05_guardrail_trap_unallocated_columns_being_dealloced)
        /*0014*/ 	.word	0x00000000


	//----- nvinfo : EIATTR_FRAME_SIZE
	.align		4
.L_21:
        /*0018*/ 	.byte	0x04, 0x11
        /*001a*/ 	.short	(.L_23 - .L_22)
	.align		4
.L_22:
        /*001c*/ 	.word	index@($__internal_1_$__cuda_sm10x_tcgen05_guardrail_trap_phase_invalid_during_alloc)
        /*0020*/ 	.word	0x00000000


	//----- nvinfo : EIATTR_FRAME_SIZE
	.align		4
.L_23:
        /*0024*/ 	.byte	0x04, 0x11
        /*0026*/ 	.short	(.L_25 - .L_24)
	.align		4
.L_24:
        /*0028*/ 	.word	index@($__internal_0_$__cuda_sm10x_tcgen05_guardrail_trap_col_being_dealloced_not_returned_by_alloc)
        /*002c*/ 	.word	0x00000000


	//----- nvinfo : EIATTR_FRAME_SIZE
	.align		4
.L_25:
        /*0030*/ 	.byte	0x04, 0x11
        /*0032*/ 	.short	(.L_27 - .L_26)
	.align		4
.L_26:
        /*0034*/ 	.word	index@(_ZN7cutlass13device_kernelINS_4gemm6kernel13GemmUniversalIN4cute5tupleIJiiiiEEENS1_10collective13CollectiveMmaINS1_41MainloopSm100TmaUmmaWarpSpecializedSparseILi6ELi2ELi2ENS5_IJNS4_1CILi1EEENSA_ILi2EEESB_EEEEENS5_IJNSA_ILi128EEESF_NSA_ILi64EEEEEENS_6half_tENS5_IJNS4_6LayoutINS5_IJiNS5_IJSC_iEEEiEEENS5_IJlNS5_IJSB_SC_EEElEEEEENSJ_INS5_IJNS5_IJNS5_IJNSA_ILi8EEESC_SP_EEEiEEENS5_IJNS5_IJNSA_ILi16EEESC_NSA_ILi4EEEEEEiEEEiEEENS5_IJNS5_IJNS5_IJSF_SS_NSA_ILi2048EEEEEENSA_ILi16384EEEEEENS5_IJNS5_IJSB_NSA_ILi1024EEENSA_ILi32EEEEEElEEElEEEEEEEESI_NS5_IJlSB_lEEENS4_8TiledMMAINS4_8MMA_AtomIJNS4_27SM100_MMA_F16BF16_SS_SPARSEISI_SI_fLi128ELi128ELNS4_4UMMA5MajorE0ELS1D_0ELNS1C_7ScaleInE0ELS1E_0EEEEEENSJ_INS5_IJSB_SB_SB_EEENS5_IJNSA_ILi0EEES1I_S1I_EEEEENS5_IJNS4_10UnderscoreES1L_S1L_EEEEENS4_23SM90_TMA_LOAD_MULTICASTENS4_14ComposedLayoutINS4_7SwizzleILi2ELi4ELi3EEENS4_25smem_sparse_ptr_flag_bitsILi2ELi16EEENSJ_INS5_IJNS5_IJSB_SP_EEENS5_IJSC_S12_EEEEEENS5_IJNS5_IJS1I_SG_EEESM_EEEEEEEvNS4_8identityENS4_13SM90_TMA_LOADENS1P_INS1Q_ILi3ELi4ELi3EEENS4_18smem_ptr_flag_bitsILi16EEENSJ_INS5_IJSP_SG_EEENS5_IJSG_SB_EEEEEEEvS21_EENS_8epilogue10collective18CollectiveEpilogueINS2B_23Sm100TmaWarpSpecializedILi4ELi2ELi32ELb1ELb0EEEJSH_NS5_IJNSJ_ISF_SB_EENSJ_IS12_SB_EEEEEfNS5_IJSB_llEEEfS2J_NS2B_6fusion15FusionCallbacksIS2F_NS2K_17LinearCombinationIffffLNS_15FloatRoundStyleE2EEESH_S2I_JEEENS4_5SM1004TMEM4LOAD26SM100_TMEM_LOAD_32dp32b32xES22_NS1P_INS1Q_ILi2ELi5ELi2EEENS24_ILi32EEENSJ_INS5_IJS12_ST_EEENS5_IJSB_S12_EEEEEEENS4_39AutoVectorizingCopyWithAssumedAlignmentILi128EEENS4_14SM90_TMA_STOREES2Z_S31_S31_EEEvvEEEEvNT_6ParamsE)
        /*0038*/ 	.word	0x00000000


	//----- nvinfo : EIATTR_MIN_STACK_SIZE
	.align		4
.L_27:
        /*003c*/ 	.byte	0x04, 0x12
        /*003e*/ 	.short	(.L_29 - .L_28)
	.align		4
.L_28:
        /*0040*/ 	.word	index@(_ZN7cutlass13device_kernelINS_4gemm6kernel13GemmUniversalIN4cute5tupleIJiiiiEEENS1_10collective13CollectiveMmaINS1_41MainloopSm100TmaUmmaWarpSpecializedSparseILi6ELi2ELi2ENS5_IJNS4_1CILi1EEENSA_ILi2EEESB_EEEEENS5_IJNSA_ILi128EEESF_NSA_ILi64EEEEEENS_6half_tENS5_IJNS4_6LayoutINS5_IJiNS5_IJSC_iEEEiEEENS5_IJlNS5_IJSB_SC_EEElEEEEENSJ_INS5_IJNS5_IJNS5_IJNSA_ILi8EEESC_SP_EEEiEEENS5_IJNS5_IJNSA_ILi16EEESC_NSA_ILi4EEEEEEiEEEiEEENS5_IJNS5_IJNS5_IJSF_SS_NSA_ILi2048EEEEEENSA_ILi16384EEEEEENS5_IJNS5_IJSB_NSA_ILi1024EEENSA_ILi32EEEEEElEEElEEEEEEEESI_NS5_IJlSB_lEEENS4_8TiledMMAINS4_8MMA_AtomIJNS4_27SM100_MMA_F16BF16_SS_SPARSEISI_SI_fLi128ELi128ELNS4_4UMMA5MajorE0ELS1D_0ELNS1C_7ScaleInE0ELS1E_0EEEEEENSJ_INS5_IJSB_SB_SB_EEENS5_IJNSA_ILi0EEES1I_S1I_EEEEENS5_IJNS4_10UnderscoreES1L_S1L_EEEEENS4_23SM90_TMA_LOAD_MULTICASTENS4_14ComposedLayoutINS4_7SwizzleILi2ELi4ELi3EEENS4_25smem_sparse_ptr_flag_bitsILi2ELi16EEENSJ_INS5_IJNS5_IJSB_SP_EEENS5_IJSC_S12_EEEEEENS5_IJNS5_IJS1I_SG_EEESM_EEEEEEEvNS4_8identityENS4_13SM90_TMA_LOADENS1P_INS1Q_ILi3ELi4ELi3EEENS4_18smem_ptr_flag_bitsILi16EEENSJ_INS5_IJSP_SG_EEENS5_IJSG_SB_EEEEEEEvS21_EENS_8epilogue10collective18CollectiveEpilogueINS2B_23Sm100TmaWarpSpecializedILi4ELi2ELi32ELb1ELb0EEEJSH_NS5_IJNSJ_ISF_SB_EENSJ_IS12_SB_EEEEEfNS5_IJSB_llEEEfS2J_NS2B_6fusion15FusionCallbacksIS2F_NS2K_17LinearCombinationIffffLNS_15FloatRoundStyleE2EEESH_S2I_JEEENS4_5SM1004TMEM4LOAD26SM100_TMEM_LOAD_32dp32b32xES22_NS1P_INS1Q_ILi2ELi5ELi2EEENS24_ILi32EEENSJ_INS5_IJS12_ST_EEENS5_IJSB_S12_EEEEEEENS4_39AutoVectorizingCopyWithAssumedAlignmentILi128EEENS4_14SM90_TMA_STOREES2Z_S31_S31_EEEvvEEEEvNT_6ParamsE)
        /*0044*/ 	.word	0x00000000
.L_29:


//--------------------- .nv.compat                --------------------------
	.section	.nv.compat,"",@"SHT_CUDA_COMPAT_INFO"
	.align	4
        /*0000*/ 	.byte	0x02, 0x09, 0x01, 0x00, 0x02, 0x02, 0x02, 0x00, 0x02, 0x05, 0x05, 0x00, 0x03, 0x07, 0x01, 0x01
        /*0010*/ 	.byte	0x02, 0x03, 0x01, 0x00, 0x02, 0x06, 0x01, 0x00, 0x04, 0x0b, 0x08, 0x00, 0x09, 0x00, 0x00, 0x00
        /*0020*/ 	.byte	0x00, 0x00, 0x00, 0x00


//--------------------- .nv.info._ZN7cutlass13device_kernelINS_4gemm6kernel13GemmUniversalIN4cute5tupleIJiiiiEEENS1_10collective13CollectiveMmaINS1_41MainloopSm100TmaUmmaWarpSpecializedSparseILi6ELi2ELi2ENS5_IJNS4_1CILi1EEENSA_ILi2EEESB_EEEEENS5_IJNSA_ILi128EEESF_NSA_ILi64EEEEEENS_6half_tENS5_IJNS4_6LayoutINS5_IJiNS5_IJSC_iEEEiEEENS5_IJlNS5_IJSB_SC_EEElEEEEENSJ_INS5_IJNS5_IJNS5_IJNSA_ILi8EEESC_SP_EEEiEEENS5_IJNS5_IJNSA_ILi16EEESC_NSA_ILi4EEEEEEiEEEiEEENS5_IJNS5_IJNS5_IJSF_SS_NSA_ILi2048EEEEEENSA_ILi16384EEEEEENS5_IJNS5_IJSB_NSA_ILi1024EEENSA_ILi32EEEEEElEEElEEEEEEEESI_NS5_IJlSB_lEEENS4_8TiledMMAINS4_8MMA_AtomIJNS4_27SM100_MMA_F16BF16_SS_SPARSEISI_SI_fLi128ELi128ELNS4_4UMMA5MajorE0ELS1D_0ELNS1C_7ScaleInE0ELS1E_0EEEEEENSJ_INS5_IJSB_SB_SB_EEENS5_IJNSA_ILi0EEES1I_S1I_EEEEENS5_IJNS4_10UnderscoreES1L_S1L_EEEEENS4_23SM90_TMA_LOAD_MULTICASTENS4_14ComposedLayoutINS4_7SwizzleILi2ELi4ELi3EEENS4_25smem_sparse_ptr_flag_bitsILi2ELi16EEENSJ_INS5_IJNS5_IJSB_SP_EEENS5_IJSC_S12_EEEEEENS5_IJNS5_IJS1I_SG_EEESM_EEEEEEEvNS4_8identityENS4_13SM90_TMA_LOADENS1P_INS1Q_ILi3ELi4ELi3EEENS4_18smem_ptr_flag_bitsILi16EEENSJ_INS5_IJSP_SG_EEENS5_IJSG_SB_EEEEEEEvS21_EENS_8epilogue10collective18CollectiveEpilogueINS2B_23Sm100TmaWarpSpecializedILi4ELi2ELi32ELb1ELb0EEEJSH_NS5_IJNSJ_ISF_SB_EENSJ_IS12_SB_EEEEEfNS5_IJSB_llEEEfS2J_NS2B_6fusion15FusionCallbacksIS2F_NS2K_17LinearCombinationIffffLNS_15FloatRoundStyleE2EEESH_S2I_JEEENS4_5SM1004TMEM4LOAD26SM100_TMEM_LOAD_32dp32b32xES22_NS1P_INS1Q_ILi2ELi5ELi2EEENS24_ILi32EEENSJ_INS5_IJS12_ST_EEENS5_IJSB_S12_EEEEEEENS4_39AutoVectorizingCopyWithAssumedAlignmentILi128EEENS4_14SM90_TMA_STOREES2Z_S31_S31_EEEvvEEEEvNT_6ParamsE --------------------------
	.section	.nv.info._ZN7cutlass13device_kernelINS_4gemm6kernel13GemmUniversalIN4cute5tupleIJiiiiEEENS1_10collective13CollectiveMmaINS1_41MainloopSm100TmaUmmaWarpSpecializedSparseILi6ELi2ELi2ENS5_IJNS4_1CILi1EEENSA_ILi2EEESB_EEEEENS5_IJNSA_ILi128EEESF_NSA_ILi64EEEEEENS_6half_tENS5_IJNS4_6LayoutINS5_IJiNS5_IJSC_iEEEiEEENS5_IJlNS5_IJSB_SC_EEElEEEEENSJ_INS5_IJNS5_IJNS5_IJNSA_ILi8EEESC_SP_EEEiEEENS5_IJNS5_IJNSA_ILi16EEESC_NSA_ILi4EEEEEEiEEEiEEENS5_IJNS5_IJNS5_IJSF_SS_NSA_ILi2048EEEEEENSA_ILi16384EEEEEENS5_IJNS5_IJSB_NSA_ILi1024EEENSA_ILi32EEEEEElEEElEEEEEEEESI_NS5_IJlSB_lEEENS4_8TiledMMAINS4_8MMA_AtomIJNS4_27SM100_MMA_F16BF16_SS_SPARSEISI_SI_fLi128ELi128ELNS4_4UMMA5MajorE0ELS1D_0ELNS1C_7ScaleInE0ELS1E_0EEEEEENSJ_INS5_IJSB_SB_SB_EEENS5_IJNSA_ILi0EEES1I_S1I_EEEEENS5_IJNS4_10UnderscoreES1L_S1L_EEEEENS4_23SM90_TMA_LOAD_MULTICASTENS4_14ComposedLayoutINS4_7SwizzleILi2ELi4ELi3EEENS4_25smem_sparse_ptr_flag_bitsILi2ELi16EEENSJ_INS5_IJNS5_IJSB_SP_EEENS5_IJSC_S12_EEEEEENS5_IJNS5_IJS1I_SG_EEESM_EEEEEEEvNS4_8identityENS4_13SM90_TMA_LOADENS1P_INS1Q_ILi3ELi4ELi3EEENS4_18smem_ptr_flag_bitsILi16EEENSJ_INS5_IJSP_SG_EEENS5_IJSG_SB_EEEEEEEvS21_EENS_8epilogue10collective18CollectiveEpilogueINS2B_23Sm100TmaWarpSpecializedILi4ELi2ELi32ELb1ELb0EEEJSH_NS5_IJNSJ_ISF_SB_EENSJ_IS12_SB_EEEEEfNS5_IJSB_llEEEfS2J_NS2B_6fusion15FusionCallbacksIS2F_NS2K_17LinearCombinationIffffLNS_15FloatRoundStyleE2EEESH_S2I_JEEENS4_5SM1004TMEM4LOAD26SM100_TMEM_LOAD_32dp32b32xES22_NS1P_INS1Q_ILi2ELi5ELi2EEENS24_ILi32EEENSJ_INS5_IJS12_ST_EEENS5_IJSB_S12_EEEEEEENS4_39AutoVectorizingCopyWithAssumedAlignmentILi128EEENS4_14SM90_TMA_STOREES2Z_S31_S31_EEEvvEEEEvNT_6ParamsE,"",@"SHT_CUDA_INFO"
	.sectionflags	@""
	.align	4


	//----- nvinfo : EIATTR_CUDA_API_VERSION
	.align		4
        /*0000*/ 	.byte	0x04, 0x37
        /*0002*/ 	.short	(.L_31 - .L_30)
.L_30:
        /*0004*/ 	.word	0x00000082


	//----- nvinfo : EIATTR_KPARAM_INFO
	.align		4
.L_31:
        /*0008*/ 	.byte	0x04, 0x17
        /*000a*/ 	.short	(.L_33 - .L_32)
.L_32:
        /*000c*/ 	.word	0x00000000
        /*0010*/ 	.short	0x0000
        /*0012*/ 	.short	0x0000
        /*0014*/ 	.byte	0x00, 0xf0, 0x01, 0x28


	//----- nvinfo : EIATTR_AT_ENTRY_FRAGMENTS
	.align		4
.L_33:
        /*0018*/ 	.byte	0x04, 0x4f
        /*001a*/ 	.short	(.L_35 - .L_34)


	//   ....[0]....
.L_34:
        /*001c*/ 	.word	0x00000006


	//----- nvinfo : EIATTR_RESERVED_SMEM_USED
	.align		4
.L_35:
        /*0020*/ 	.byte	0x01, 0x41
	.zero		2


	//----- nvinfo : EIATTR_SPARSE_MMA_MASK
	.align		4
        /*0024*/ 	.byte	0x03, 0x50
        /*0026*/ 	.short	0x0040


	//----- nvinfo : EIATTR_TCGEN05_1CTA_USED
	.align		4
        /*0028*/ 	.byte	0x01, 0x51
	.zero		2


	//----- nvinfo : EIATTR_MAXREG_COUNT
	.align		4
        /*002c*/ 	.byte	0x03, 0x1b
        /*002e*/ 	.short	0x00ff


	//----- nvinfo : EIATTR_NUM_BARRIERS
	.align		4
        /*0030*/ 	.byte	0x02, 0x4c
        /*0032*/ 	.byte	0x07
	.zero		1


	//----- nvinfo : EIATTR_EXTERNS
	.align		4
        /*0034*/ 	.byte	0x04, 0x0f
        /*0036*/ 	.short	(.L_37 - .L_36)


	//   ....[0]....
	.align		4
.L_36:
        /*0038*/ 	.word	index@(__assertfail)


	//----- nvinfo : EIATTR_MERCURY_ISA_VERSION
	.align		4
.L_37:
        /*003c*/ 	.byte	0x03, 0x5f
        /*003e*/ 	.short	0x0101


	//----- nvinfo : EIATTR_INT_WARP_WIDE_INSTR_OFFSETS
	.align		4
        /*0040*/ 	.byte	0x04, 0x31
        /*0042*/ 	.short	(.L_39 - .L_38)


	//   ....[0]....
.L_38:
        /*0044*/ 	.word	0x00001d90


	//   ....[1]....
        /*0048*/ 	.word	0x000038c0


	//   ....[2]....
        /*004c*/ 	.word	0x000038e0


	//   ....[3]....
        /*0050*/ 	.word	0x00003910


	//   ....[4]....
        /*0054*/ 	.word	0x00004210


	//   ....[5]....
        /*0058*/ 	.word	0x00004230


	//   ....[6]....
        /*005c*/ 	.word	0x000042d0


	//   ....[7]....
        /*0060*/ 	.word	0x00004370


	//   ....[8]....
        /*0064*/ 	.word	0x00004430


	//   ....[9]....
        /*0068*/ 	.word	0x000044b0


	//   ....[10]....
        /*006c*/ 	.word	0x000044d0


	//   ....[11]....
        /*0070*/ 	.word	0x000045a0


	//   ....[12]....
        /*0074*/ 	.word	0x00004630


	//   ....[13]....
        /*0078*/ 	.word	0x000046f0


	//   ....[14]....
        /*007c*/ 	.word	0x00004780


	//   ....[15]....
        /*0080*/ 	.word	0x000047a0


	//   ....[16]....
        /*0084*/ 	.word	0x000048d0


	//   ....[17]....
        /*0088*/ 	.word	0x00004930


	//   ....[18]....
        /*008c*/ 	.word	0x000049e0


	//   ....[19]....
        /*0090*/ 	.word	0x00004b30


	//   ....[20]....
        /*0094*/ 	.word	0x00004b90


	//   ....[21]....
        /*0098*/ 	.word	0x00004bb0


	//   ....[22]....
        /*009c*/ 	.word	0x00004bd0


	//   ....[23]....
        /*00a0*/ 	.word	0x00004dc0


	//----- nvinfo : EIATTR_COOP_GROUP_MASK_REGIDS
	.align		4
.L_39:
        /*00a4*/ 	.byte	0x04, 0x29
        /*00a6*/ 	.short	(.L_41 - .L_40)


	//   ....[0]....
.L_40:
        /*00a8*/ 	.word	0xffffffff


	//   ....[1]....
        /*00ac*/ 	.word	0xffffffff


	//   ....[2]....
        /*00b0*/ 	.word	0xffffffff


	//   ....[3]....
        /*00b4*/ 	.word	0xffffffff


	//   ....[4]....
        /*00b8*/ 	.word	0xffffffff


	//   ....[5]....
        /*00bc*/ 	.word	0xffffffff


	//   ....[6]....
        /*00c0*/ 	.word	0xffffffff


	//   ....[7]....
        /*00c4*/ 	.word	0xffffffff


	//   ....[8]....
        /*00c8*/ 	.word	0xffffffff


	//   ....[9]....
        /*00cc*/ 	.word	0xffffffff


	//   ....[10]....
        /*00d0*/ 	.word	0xffffffff


	//   ....[11]....
        /*00d4*/ 	.word	0xffffffff


	//   ....[12]....
        /*00d8*/ 	.word	0xffffffff


	//   ....[13]....
        /*00dc*/ 	.word	0xffffffff


	//----- nvinfo : EIATTR_COOP_GROUP_INSTR_OFFSETS
	.align		4
.L_41:
        /*00e0*/ 	.byte	0x04, 0x28
        /*00e2*/ 	.short	(.L_43 - .L_42)


	//   ....[0]....
.L_42:
        /*00e4*/ 	.word	0x00000090


	//   ....[1]....
        /*00e8*/ 	.word	0x00000500


	//   ....[2]....
        /*00ec*/ 	.word	0x000006e0


	//   ....[3]....
        /*00f0*/ 	.word	0x00000880


	//   ....[4]....
        /*00f4*/ 	.word	0x00000980


	//   ....[5]....
        /*00f8*/ 	.word	0x00000af0


	//   ....[6]....
        /*00fc*/ 	.word	0x00000c50


	//   ....[7]....
        /*0100*/ 	.word	0x00000e00


	//   ....[8]....
        /*0104*/ 	.word	0x00001c80


	//   ....[9]....
        /*0108*/ 	.word	0x00002b70


	//   ....[10]....
        /*010c*/ 	.word	0x00002d80


	//   ....[11]....
        /*0110*/ 	.word	0x00002db0


	//   ....[12]....
        /*0114*/ 	.word	0x000037a0


	//   ....[13]....
        /*0118*/ 	.word	0x000039d0


	//----- nvinfo : EIATTR_VRC_CTA_INIT_COUNT
	.align		4
.L_43:
        /*011c*/ 	.byte	0x02, 0x4a
        /*011e*/ 	.byte	0x80
	.zero		1


	//----- nvinfo : EIATTR_SYSCALL_OFFSETS
	.align		4
        /*0120*/ 	.byte	0x04, 0x46
        /*0122*/ 	.short	(.L_45 - .L_44)


	//   ....[0]....
.L_44:
        /*0124*/ 	.word	0x00005860


	//   ....[1]....
        /*0128*/ 	.word	0x00005950


	//   ....[2]....
        /*012c*/ 	.word	0x00006370


	//   ....[3]....
        /*0130*/ 	.word	0x00007160


	//   ....[4]....
        /*0134*/ 	.word	0x00007f30


	//   ....[5]....
        /*0138*/ 	.word	0x00008cf0


	//----- nvinfo : EIATTR_MBARRIER_INSTR_OFFSETS
	.align		4
.L_45:
        /*013c*/ 	.byte	0x04, 0x39
        /*013e*/ 	.short	(.L_47 - .L_46)


	//   ....[0]....
.L_46:
        /*0140*/ 	.word	0x00000610
        /*0144*/ 	.word	0x000000ff
        /*0148*/ 	.word	0x00000000
        /*014c*/ 	.short	0x0100
        /*014e*/ 	.byte	0x06
	.zero		1


	//   ....[1]....
        /*0150*/ 	.word	0x00000620
        /*0154*/ 	.word	0x000000ff
        /*0158*/ 	.word	0x00000030
        /*015c*/ 	.short	0x0100
        /*015e*/ 	.byte	0x06
	.zero		1


	//   ....[2]....
        /*0160*/ 	.word	0x00000630
        /*0164*/ 	.word	0x000000ff
        /*0168*/ 	.word	0x00000008
        /*016c*/ 	.short	0x0100
        /*016e*/ 	.byte	0x06
	.zero		1


	//   ....[3]....
        /*0170*/ 	.word	0x00000640
        /*0174*/ 	.word	0x000000ff
        /*0178*/ 	.word	0x00000038
        /*017c*/ 	.short	0x0100
        /*017e*/ 	.byte	0x06
	.zero		1


	//   ....[4]....
        /*0180*/ 	.word	0x00000650
        /*0184*/ 	.word	0x000000ff
        /*0188*/ 	.word	0x00000010
        /*018c*/ 	.short	0x0100
        /*018e*/ 	.byte	0x06
	.zero		1


	//   ....[5]....
        /*0190*/ 	.word	0x00000660
        /*0194*/ 	.word	0x000000ff
        /*0198*/ 	.word	0x00000040
        /*019c*/ 	.short	0x0100
        /*019e*/ 	.byte	0x06
	.zero		1


	//   ....[6]....
        /*01a0*/ 	.word	0x00000670
        /*01a4*/ 	.word	0x000000ff
        /*01a8*/ 	.word	0x00000018
        /*01ac*/ 	.short	0x0100
        /*01ae*/ 	.byte	0x06
	.zero		1


	//   ....[7]....
        /*01b0*/ 	.word	0x00000680
        /*01b4*/ 	.word	0x000000ff
        /*01b8*/ 	.word	0x00000048
        /*01bc*/ 	.short	0x0100
        /*01be*/ 	.byte	0x06
	.zero		1


	//   ....[8]....
        /*01c0*/ 	.word	0x00000690
        /*01c4*/ 	.word	0x000000ff
        /*01c8*/ 	.word	0x00000020
        /*01cc*/ 	.short	0x0100
        /*01ce*/ 	.byte	0x06
	.zero		1


	//   ....[9]....
        /*01d0*/ 	.word	0x000006a0
        /*01d4*/ 	.word	0x000000ff
        /*01d8*/ 	.word	0x00000050
        /*01dc*/ 	.short	0x0100
        /*01de*/ 	.byte	0x06
	.zero		1


	//   ....[10]....
        /*01e0*/ 	.word	0x000006b0
        /*01e4*/ 	.word	0x000000ff
        /*01e8*/ 	.word	0x00000028
        /*01ec*/ 	.short	0x0100
        /*01ee*/ 	.byte	0x06
	.zero		1


	//   ....[11]....
        /*01f0*/ 	.word	0x000006c0
        /*01f4*/ 	.word	0x000000ff
        /*01f8*/ 	.word	0x00000058
        /*01fc*/ 	.short	0x0100
        /*01fe*/ 	.byte	0x06
	.zero		1


	//   ....[12]....
        /*0200*/ 	.word	0x000007f0
        /*0204*/ 	.word	0x000000ff
        /*0208*/ 	.word	0x00000060
        /*020c*/ 	.short	0x0100
        /*020e*/ 	.byte	0x06
	.zero		1


	//   ....[13]....
        /*0210*/ 	.word	0x00000800
        /*0214*/ 	.word	0x000000ff
        /*0218*/ 	.word	0x00000080
        /*021c*/ 	.short	0x0100
        /*021e*/ 	.byte	0x06
	.zero		1


	//   ....[14]....
        /*0220*/ 	.word	0x00000810
        /*0224*/ 	.word	0x000000ff
        /*0228*/ 	.word	0x00000068
        /*022c*/ 	.short	0x0100
        /*022e*/ 	.byte	0x06
	.zero		1


	//   ....[15]....
        /*0230*/ 	.word	0x00000820
        /*0234*/ 	.word	0x000000ff
        /*0238*/ 	.word	0x00000088
        /*023c*/ 	.short	0x0100
        /*023e*/ 	.byte	0x06
	.zero		1


	//   ....[16]....
        /*0240*/ 	.word	0x00000830
        /*0244*/ 	.word	0x000000ff
        /*0248*/ 	.word	0x00000070
        /*024c*/ 	.short	0x0100
        /*024e*/ 	.byte	0x06
	.zero		1


	//   ....[17]....
        /*0250*/ 	.word	0x00000840
        /*0254*/ 	.word	0x000000ff
        /*0258*/ 	.word	0x00000090
        /*025c*/ 	.short	0x0100
        /*025e*/ 	.byte	0x06
	.zero		1


	//   ....[18]....
        /*0260*/ 	.word	0x00000850
        /*0264*/ 	.word	0x000000ff
        /*0268*/ 	.word	0x00000078
        /*026c*/ 	.short	0x0100
        /*026e*/ 	.byte	0x06
	.zero		1


	//   ....[19]....
        /*0270*/ 	.word	0x00000860
        /*0274*/ 	.word	0x000000ff
        /*0278*/ 	.word	0x00000098
        /*027c*/ 	.short	0x0100
        /*027e*/ 	.byte	0x06
	.zero		1


	//   ....[20]....
        /*0280*/ 	.word	0x00000950
        /*0284*/ 	.word	0x000000ff
        /*0288*/ 	.word	0x000000a0
        /*028c*/ 	.short	0x0100
        /*028e*/ 	.byte	0x05
	.zero		1


	//   ....[21]....
        /*0290*/ 	.word	0x00000960
        /*0294*/ 	.word	0x000000ff
        /*0298*/ 	.word	0x000000a8
        /*029c*/ 	.short	0x0100
        /*029e*/ 	.byte	0x05
	.zero		1


	//   ....[22]....
        /*02a0*/ 	.word	0x00000aa0
        /*02a4*/ 	.word	0x000000ff
        /*02a8*/ 	.word	0x000000b0
        /*02ac*/ 	.short	0x0100
        /*02ae*/ 	.byte	0x05
	.zero		1


	//   ....[23]....
        /*02b0*/ 	.word	0x00000ab0
        /*02b4*/ 	.word	0x000000ff
        /*02b8*/ 	.word	0x000000c0
        /*02bc*/ 	.short	0x0100
        /*02be*/ 	.byte	0x05
	.zero		1


	//   ....[24]....
        /*02c0*/ 	.word	0x00000ac0
        /*02c4*/ 	.word	0x000000ff
        /*02c8*/ 	.word	0x000000b8
        /*02cc*/ 	.short	0x0100
        /*02ce*/ 	.byte	0x05
	.zero		1


	//   ....[25]....
        /*02d0*/ 	.word	0x00000ad0
        /*02d4*/ 	.word	0x000000ff
        /*02d8*/ 	.word	0x000000c8
        /*02dc*/ 	.short	0x0100
        /*02de*/ 	.byte	0x05
	.zero		1


	//   ....[26]....
        /*02e0*/ 	.word	0x00000c00
        /*02e4*/ 	.word	0x000000ff
        /*02e8*/ 	.word	0x000000d0
        /*02ec*/ 	.short	0x0100
        /*02ee*/ 	.byte	0x06
	.zero		1


	//   ....[27]....
        /*02f0*/ 	.word	0x00000c10
        /*02f4*/ 	.word	0x000000ff
        /*02f8*/ 	.word	0x000000e0
        /*02fc*/ 	.short	0x0100
        /*02fe*/ 	.byte	0x06
	.zero		1


	//   ....[28]....
        /*0300*/ 	.word	0x00000c20
        /*0304*/ 	.word	0x000000ff
        /*0308*/ 	.word	0x000000d8
        /*030c*/ 	.short	0x0100
        /*030e*/ 	.byte	0x06
	.zero		1


	//   ....[29]....
        /*0310*/ 	.word	0x00000c30
        /*0314*/ 	.word	0x000000ff
        /*0318*/ 	.word	0x000000e8
        /*031c*/ 	.short	0x0100
        /*031e*/ 	.byte	0x06
	.zero		1


	//   ....[30]....
        /*0320*/ 	.word	0x00000d20
        /*0324*/ 	.word	0x000000ff
        /*0328*/ 	.word	0x000000f0
        /*032c*/ 	.short	0x0100
        /*032e*/ 	.byte	0x05
	.zero		1


	//   ....[31]....
        /*0330*/ 	.word	0x00000d30
        /*0334*/ 	.word	0x000000ff
        /*0338*/ 	.word	0x00000100
        /*033c*/ 	.short	0x0100
        /*033e*/ 	.byte	0x05
	.zero		1


	//   ....[32]....
        /*0340*/ 	.word	0x00000d40
        /*0344*/ 	.word	0x000000ff
        /*0348*/ 	.word	0x000000f8
        /*034c*/ 	.short	0x0100
        /*034e*/ 	.byte	0x05
	.zero		1


	//   ....[33]....
        /*0350*/ 	.word	0x00000d50
        /*0354*/ 	.word	0x000000ff
        /*0358*/ 	.word	0x00000108
        /*035c*/ 	.short	0x0100
        /*035e*/ 	.byte	0x05
	.zero		1


	//   ....[34]....
        /*0360*/ 	.word	0x000017c0
        /*0364*/ 	.word	0x00000004
        /*0368*/ 	.word	0x00000100
        /*036c*/ 	.short	0x010a
        /*036e*/ 	.byte	0xff
	.zero		1


	//   ....[35]....
        /*0370*/ 	.word	0x000017e0
        /*0374*/ 	.word	0x00000004
        /*0378*/ 	.word	0x000000f0
        /*037c*/ 	.short	0x0101
        /*037e*/ 	.byte	0xff
	.zero		1


	//   ....[36]....
        /*0380*/ 	.word	0x00001860
        /*0384*/ 	.word	0x000000ff
        /*0388*/ 	.word	0x00000030
        /*038c*/ 	.short	0x010a
        /*038e*/ 	.byte	0x07
	.zero		1


	//   ....[37]....
        /*0390*/ 	.word	0x00001990
        /*0394*/ 	.word	0x000000ff
        /*0398*/ 	.word	0x00000030
        /*039c*/ 	.short	0x010a
        /*039e*/ 	.byte	0x21
	.zero		1


	//   ....[38]....
        /*03a0*/ 	.word	0x00001b30
        /*03a4*/ 	.word	0x000000ff
        /*03a8*/ 	.word	0x00000030
        /*03ac*/ 	.short	0x010a
        /*03ae*/ 	.byte	0x08
	.zero		1


	//   ....[39]....
        /*03b0*/ 	.word	0x00001c60
        /*03b4*/ 	.word	0x000000ff
        /*03b8*/ 	.word	0x000000a8
        /*03bc*/ 	.short	0x0101
        /*03be*/ 	.byte	0x05
	.zero		1


	//   ....[40]....
        /*03c0*/ 	.word	0x00001c90
        /*03c4*/ 	.word	0x00000008
        /*03c8*/ 	.word	0x000000b0
        /*03cc*/ 	.short	0x010a
        /*03ce*/ 	.byte	0xff
	.zero		1


	//   ....[41]....
        /*03d0*/ 	.word	0x00001d60
        /*03d4*/ 	.word	0x00000008
        /*03d8*/ 	.word	0x00000000
        /*03dc*/ 	.short	0x0101
        /*03de*/ 	.byte	0xff
	.zero		1


	//   ....[42]....
        /*03e0*/ 	.word	0x000022d0
        /*03e4*/ 	.word	0x000000ff
        /*03e8*/ 	.word	0x00000000
        /*03ec*/ 	.short	0x010a
        /*03ee*/ 	.byte	0x04
	.zero		1


	//   ....[43]....
        /*03f0*/ 	.word	0x00002360
        /*03f4*/ 	.word	0x000000ff
        /*03f8*/ 	.word	0x00000000
        /*03fc*/ 	.short	0x010a
        /*03fe*/ 	.byte	0x04
	.zero		1


	//   ....[44]....
        /*0400*/ 	.word	0x000023f0
        /*0404*/ 	.word	0x000000ff
        /*0408*/ 	.word	0x00000000
        /*040c*/ 	.short	0x010a
        /*040e*/ 	.byte	0x04
	.zero		1


	//   ....[45]....
        /*0410*/ 	.word	0x00002480
        /*0414*/ 	.word	0x000000ff
        /*0418*/ 	.word	0x00000000
        /*041c*/ 	.short	0x010a
        /*041e*/ 	.byte	0x04
	.zero		1


	//   ....[46]....
        /*0420*/ 	.word	0x00002510
        /*0424*/ 	.word	0x000000ff
        /*0428*/ 	.word	0x00000000
        /*042c*/ 	.short	0x010a
        /*042e*/ 	.byte	0x04
	.zero		1


	//   ....[47]....
        /*0430*/ 	.word	0x000025b0
        /*0434*/ 	.word	0x00000000
        /*0438*/ 	.word	0x00000000
        /*043c*/ 	.short	0x010a
        /*043e*/ 	.byte	0xff
	.zero		1


	//   ....[48]....
        /*0440*/ 	.word	0x000026d0
        /*0444*/ 	.word	0x00000000
        /*0448*/ 	.word	0x000000f0
        /*044c*/ 	.short	0x010a
        /*044e*/ 	.byte	0xff
	.zero		1


	//   ....[49]....
        /*0450*/ 	.word	0x00002740
        /*0454*/ 	.word	0x00000004
        /*0458*/ 	.word	0x00000000
        /*045c*/ 	.short	0x0101
        /*045e*/ 	.byte	0xff
	.zero		1


	//   ....[50]....
        /*0460*/ 	.word	0x00002760
        /*0464*/ 	.word	0x000000ff
        /*0468*/ 	.word	0x000000c0
        /*046c*/ 	.short	0x010a
        /*046e*/ 	.byte	0x05
	.zero		1


	//   ....[51]....
        /*0470*/ 	.word	0x00002880
        /*0474*/ 	.word	0x00000000
        /*0478*/ 	.word	0x000000b0
        /*047c*/ 	.short	0x010a
        /*047e*/ 	.byte	0xff
	.zero		1


	//   ....[52]....
        /*0480*/ 	.word	0x00002980
        /*0484*/ 	.word	0x00000000
        /*0488*/ 	.word	0x00000000
        /*048c*/ 	.short	0x0101
        /*048e*/ 	.byte	0xff
	.zero		1


	//   ....[53]....
        /*0490*/ 	.word	0x00002a10
        /*0494*/ 	.word	0x000000ff
        /*0498*/ 	.word	0x000000c0
        /*049c*/ 	.short	0x0106
        /*049e*/ 	.byte	0x05
	.zero		1


	//   ....[54]....
        /*04a0*/ 	.word	0x00002a30
        /*04a4*/ 	.word	0x000000ff
        /*04a8*/ 	.word	0x000000c0
        /*04ac*/ 	.short	0x010a
        /*04ae*/ 	.byte	0x05
	.zero		1


	//   ....[55]....
        /*04b0*/ 	.word	0x00002ac0
        /*04b4*/ 	.word	0x000000ff
        /*04b8*/ 	.word	0x000000c0
        /*04bc*/ 	.short	0x0106
        /*04be*/ 	.byte	0x04
	.zero		1


	//   ....[56]....
        /*04c0*/ 	.word	0x00002b00
        /*04c4*/ 	.word	0x00000000
        /*04c8*/ 	.word	0x000000c0
        /*04cc*/ 	.short	0x010a
        /*04ce*/ 	.byte	0xff
	.zero		1


	//   ....[57]....
        /*04d0*/ 	.word	0x00003020
        /*04d4*/ 	.word	0x00000000
        /*04d8*/ 	.word	0x000000b0
        /*04dc*/ 	.short	0x010a
        /*04de*/ 	.byte	0xff
	.zero		1


	//   ....[58]....
        /*04e0*/ 	.word	0x00003130
        /*04e4*/ 	.word	0x00000003
        /*04e8*/ 	.word	0x00000000
        /*04ec*/ 	.short	0x0101
        /*04ee*/ 	.byte	0xff
	.zero		1


	//   ....[59]....
        /*04f0*/ 	.word	0x00003140
        /*04f4*/ 	.word	0x000000ff
        /*04f8*/ 	.word	0x00000000
        /*04fc*/ 	.short	0x010a
        /*04fe*/ 	.byte	0x05
	.zero		1


	//   ....[60]....
        /*0500*/ 	.word	0x00003160
        /*0504*/ 	.word	0x000000ff
        /*0508*/ 	.word	0x000000e0
        /*050c*/ 	.short	0x010a
        /*050e*/ 	.byte	0x07
	.zero		1


	//   ....[61]....
        /*0510*/ 	.word	0x00003260
        /*0514*/ 	.word	0x000000ff
        /*0518*/ 	.word	0x00000000
        /*051c*/ 	.short	0x010a
        /*051e*/ 	.byte	0x06
	.zero		1


	//   ....[62]....
        /*0520*/ 	.word	0x00003320
        /*0524*/ 	.word	0x000000ff
        /*0528*/ 	.word	0x00000000
        /*052c*/ 	.short	0x010a
        /*052e*/ 	.byte	0x05
	.zero		1


	//   ....[63]....
        /*0530*/ 	.word	0x000036f0
        /*0534*/ 	.word	0x000000ff
        /*0538*/ 	.word	0x00000000
        /*053c*/ 	.short	0x010a
        /*053e*/ 	.byte	0x06
	.zero		1


	//   ....[64]....
        /*0540*/ 	.word	0x00003780
        /*0544*/ 	.word	0x000000ff
        /*0548*/ 	.word	0x00000000
        /*054c*/ 	.short	0x010a
        /*054e*/ 	.byte	0x07
	.zero		1


	//   ....[65]....
        /*0550*/ 	.word	0x00003bc0
        /*0554*/ 	.word	0x00000000
        /*0558*/ 	.word	0x000000b0
        /*055c*/ 	.short	0x010a
        /*055e*/ 	.byte	0xff
	.zero		1


	//   ....[66]....
        /*0560*/ 	.word	0x00003c80
        /*0564*/ 	.word	0x00000000
        /*0568*/ 	.word	0x00000000
        /*056c*/ 	.short	0x0101
        /*056e*/ 	.byte	0xff
	.zero		1


	//   ....[67]....
        /*0570*/ 	.word	0x00003fa0
        /*0574*/ 	.word	0x000000ff
        /*0578*/ 	.word	0x000000a8
        /*057c*/ 	.short	0x010a
        /*057e*/ 	.byte	0x04
	.zero		1


	//   ....[68]....
        /*0580*/ 	.word	0x00004190
        /*0584*/ 	.word	0x000000ff
        /*0588*/ 	.word	0x00000080
        /*058c*/ 	.short	0x010a
        /*058e*/ 	.byte	0x04
	.zero		1


	//   ....[69]....
        /*0590*/ 	.word	0x00004460
        /*0594*/ 	.word	0x000000ff
        /*0598*/ 	.word	0x00000060
        /*059c*/ 	.short	0x010b
        /*059e*/ 	.byte	0x04
	.zero		1


	//   ....[70]....
        /*05a0*/ 	.word	0x00004470
        /*05a4*/ 	.word	0x000000ff
        /*05a8*/ 	.word	0x00000000
        /*05ac*/ 	.short	0x0101
        /*05ae*/ 	.byte	0x07
	.zero		1


	//   ....[71]....
        /*05b0*/ 	.word	0x00004480
        /*05b4*/ 	.word	0x000000ff
        /*05b8*/ 	.word	0x00000088
        /*05bc*/ 	.short	0x010a
        /*05be*/ 	.byte	0x04
	.zero		1


	//   ....[72]....
        /*05c0*/ 	.word	0x00004720
        /*05c4*/ 	.word	0x000000ff
        /*05c8*/ 	.word	0x00000068
        /*05cc*/ 	.short	0x010b
        /*05ce*/ 	.byte	0x04
	.zero		1


	//   ....[73]....
        /*05d0*/ 	.word	0x00004730
        /*05d4*/ 	.word	0x000000ff
        /*05d8*/ 	.word	0x00000000
        /*05dc*/ 	.short	0x0101
        /*05de*/ 	.byte	0x07
	.zero		1


	//   ....[74]....
        /*05e0*/ 	.word	0x00004740
        /*05e4*/ 	.word	0x000000ff
        /*05e8*/ 	.word	0x00000090
        /*05ec*/ 	.short	0x010a
        /*05ee*/ 	.byte	0x04
	.zero		1


	//   ....[75]....
        /*05f0*/ 	.word	0x00004a90
        /*05f4*/ 	.word	0x000000ff
        /*05f8*/ 	.word	0x00000070
        /*05fc*/ 	.short	0x010b
        /*05fe*/ 	.byte	0x04
	.zero		1


	//   ....[76]....
        /*0600*/ 	.word	0x00004af0
        /*0604*/ 	.word	0x000000ff
        /*0608*/ 	.word	0x00000000
        /*060c*/ 	.short	0x0101
        /*060e*/ 	.byte	0x07
	.zero		1


	//   ....[77]....
        /*0610*/ 	.word	0x00004b00
        /*0614*/ 	.word	0x000000ff
        /*0618*/ 	.word	0x00000098
        /*061c*/ 	.short	0x010a
        /*061e*/ 	.byte	0x04
	.zero		1


	//   ....[78]....
        /*0620*/ 	.word	0x00004df0
        /*0624*/ 	.word	0x000000ff
        /*0628*/ 	.word	0x00000078
        /*062c*/ 	.short	0x010b
        /*062e*/ 	.byte	0x04
	.zero		1


	//   ....[79]....
        /*0630*/ 	.word	0x00004e20
        /*0634*/ 	.word	0x000000ff
        /*0638*/ 	.word	0x00000000
        /*063c*/ 	.short	0x0101
        /*063e*/ 	.byte	0x05
	.zero		1


	//   ....[80]....
        /*0640*/ 	.word	0x00004e70
        /*0644*/ 	.word	0x000000ff
        /*0648*/ 	.word	0x00000080
        /*064c*/ 	.short	0x010a
        /*064e*/ 	.byte	0x04
	.zero		1


	//   ....[81]....
        /*0650*/ 	.word	0x00004e90
        /*0654*/ 	.word	0x000000ff
        /*0658*/ 	.word	0x00000088
        /*065c*/ 	.short	0x010a
        /*065e*/ 	.byte	0x04
	.zero		1


	//   ....[82]....
        /*0660*/ 	.word	0x00004eb0
        /*0664*/ 	.word	0x000000ff
        /*0668*/ 	.word	0x00000090
        /*066c*/ 	.short	0x010a
        /*066e*/ 	.byte	0x04
	.zero		1


	//   ....[83]....
        /*0670*/ 	.word	0x00004ef0
        /*0674*/ 	.word	0x00000000
        /*0678*/ 	.word	0x00000098
        /*067c*/ 	.short	0x010a
        /*067e*/ 	.byte	0xff
	.zero		1


	//   ....[84]....
        /*0680*/ 	.word	0x00005230
        /*0684*/ 	.word	0x00000000
        /*0688*/ 	.word	0x000000b0
        /*068c*/ 	.short	0x010a
        /*068e*/ 	.byte	0xff
	.zero		1


	//   ....[85]....
        /*0690*/ 	.word	0x00005340
        /*0694*/ 	.word	0x00000000
        /*0698*/ 	.word	0x00000000
        /*069c*/ 	.short	0x0101
        /*069e*/ 	.byte	0xff
	.zero		1


	//   ....[86]....
        /*06a0*/ 	.word	0x00005dd0
        /*06a4*/ 	.word	0x000000ff
        /*06a8*/ 	.word	0x00000060
        /*06ac*/ 	.short	0x010a
        /*06ae*/ 	.byte	0x2e
	.zero		1


	//   ....[87]....
        /*06b0*/ 	.word	0x00005e30
        /*06b4*/ 	.word	0x00000072
        /*06b8*/ 	.word	0x000000d0
        /*06bc*/ 	.short	0x010a
        /*06be*/ 	.byte	0xff
	.zero		1


	//   ....[88]....
        /*06c0*/ 	.word	0x00005fa0
        /*06c4*/ 	.word	0x000000ff
        /*06c8*/ 	.word	0x00000060
        /*06cc*/ 	.short	0x010a
        /*06ce*/ 	.byte	0x2e
	.zero		1


	//   ....[89]....
        /*06d0*/ 	.word	0x00006250
        /*06d4*/ 	.word	0x00000072
        /*06d8*/ 	.word	0x000000d0
        /*06dc*/ 	.short	0x010a
        /*06de*/ 	.byte	0xff
	.zero		1


	//   ....[90]....
        /*06e0*/ 	.word	0x00006cc0
        /*06e4*/ 	.word	0x00000000
        /*06e8*/ 	.word	0x00000000
        /*06ec*/ 	.short	0x0101
        /*06ee*/ 	.byte	0xff
	.zero		1


	//   ....[91]....
        /*06f0*/ 	.word	0x00006cd0
        /*06f4*/ 	.word	0x00000003
        /*06f8*/ 	.word	0x00000060
        /*06fc*/ 	.short	0x010a
        /*06fe*/ 	.byte	0xff
	.zero		1


	//   ....[92]....
        /*0700*/ 	.word	0x00006d90
        /*0704*/ 	.word	0x00000003
        /*0708*/ 	.word	0x00000060
        /*070c*/ 	.short	0x010a
        /*070e*/ 	.byte	0xff
	.zero		1


	//   ....[93]....
        /*0710*/ 	.word	0x00007a90
        /*0714*/ 	.word	0x00000000
        /*0718*/ 	.word	0x00000000
        /*071c*/ 	.short	0x0101
        /*071e*/ 	.byte	0xff
	.zero		1


	//   ....[94]....
        /*0720*/ 	.word	0x00007ab0
        /*0724*/ 	.word	0x00000003
        /*0728*/ 	.word	0x00000060
        /*072c*/ 	.short	0x010a
        /*072e*/ 	.byte	0xff
	.zero		1


	//   ....[95]....
        /*0730*/ 	.word	0x00007b60
        /*0734*/ 	.word	0x00000003
        /*0738*/ 	.word	0x00000060
        /*073c*/ 	.short	0x010a
        /*073e*/ 	.byte	0xff
	.zero		1


	//   ....[96]....
        /*0740*/ 	.word	0x00008860
        /*0744*/ 	.word	0x00000000
        /*0748*/ 	.word	0x00000000
        /*074c*/ 	.short	0x0101
        /*074e*/ 	.byte	0xff
	.zero		1


	//   ....[97]....
        /*0750*/ 	.word	0x00008880
        /*0754*/ 	.word	0x00000076
        /*0758*/ 	.word	0x00000060
        /*075c*/ 	.short	0x010a
        /*075e*/ 	.byte	0xff
	.zero		1


	//   ....[98]....
        /*0760*/ 	.word	0x00008930
        /*0764*/ 	.word	0x00000076
        /*0768*/ 	.word	0x00000060
        /*076c*/ 	.short	0x010a
        /*076e*/ 	.byte	0xff
	.zero		1


	//   ....[99]....
        /*0770*/ 	.word	0x00008d90
        /*0774*/ 	.word	0x000000ff
        /*0778*/ 	.word	0x00000000
        /*077c*/ 	.short	0x0101
        /*077e*/ 	.byte	0x05
	.zero		1


	//   ....[100]....
        /*0780*/ 	.word	0x00009680
        /*0784*/ 	.word	0x00000003
        /*0788*/ 	.word	0x00000000
        /*078c*/ 	.short	0x0101
        /*078e*/ 	.byte	0xff
	.zero		1


	//   ....[101]....
        /*0790*/ 	.word	0x00009920
        /*0794*/ 	.word	0x000000ff
        /*0798*/ 	.word	0x00000000
        /*079c*/ 	.short	0x0101
        /*079e*/ 	.byte	0x04
	.zero		1


	//   ....[102]....
        /*07a0*/ 	.word	0x00009940
        /*07a4*/ 	.word	0x00000004
        /*07a8*/ 	.word	0x00000100
        /*07ac*/ 	.short	0x010a
        /*07ae*/ 	.byte	0xff
	.zero		1


	//   ....[103]....
        /*07b0*/ 	.word	0x000099a0
        /*07b4*/ 	.word	0x00000004
        /*07b8*/ 	.word	0x00000030
        /*07bc*/ 	.short	0x010a
        /*07be*/ 	.byte	0xff
	.zero		1


	//   ....[104]....
        /*07c0*/ 	.word	0x000099f0
        /*07c4*/ 	.word	0x00000008
        /*07c8*/ 	.word	0x000000b0
        /*07cc*/ 	.short	0x010a
        /*07ce*/ 	.byte	0xff
	.zero		1


	//   ....[105]....
        /*07d0*/ 	.word	0x00009a50
        /*07d4*/ 	.word	0x00000000
        /*07d8*/ 	.word	0x00000000
        /*07dc*/ 	.short	0x010a
        /*07de*/ 	.byte	0xff
	.zero		1


	//   ....[106]....
        /*07e0*/ 	.word	0x00009ab0
        /*07e4*/ 	.word	0x00000000
        /*07e8*/ 	.word	0x00000000
        /*07ec*/ 	.short	0x010a
        /*07ee*/ 	.byte	0xff
	.zero		1


	//   ....[107]....
        /*07f0*/ 	.word	0x00009b10
        /*07f4*/ 	.word	0x00000000
        /*07f8*/ 	.word	0x00000000
        /*07fc*/ 	.short	0x010a
        /*07fe*/ 	.byte	0xff
	.zero		1


	//   ....[108]....
        /*0800*/ 	.word	0x00009b70
        /*0804*/ 	.word	0x00000000
        /*0808*/ 	.word	0x00000000
        /*080c*/ 	.short	0x010a
        /*080e*/ 	.byte	0xff
	.zero		1


	//   ....[109]....
        /*0810*/ 	.word	0x00009bd0
        /*0814*/ 	.word	0x00000000
        /*0818*/ 	.word	0x00000000
        /*081c*/ 	.short	0x010a
        /*081e*/ 	.byte	0xff
	.zero		1


	//   ....[110]....
        /*0820*/ 	.word	0x00009c20
        /*0824*/ 	.word	0x00000000
        /*0828*/ 	.word	0x000000f0
        /*082c*/ 	.short	0x010a
        /*082e*/ 	.byte	0xff
	.zero		1


	//   ....[111]....
        /*0830*/ 	.word	0x00009c80
        /*0834*/ 	.word	0x00000000
        /*0838*/ 	.word	0x000000c0
        /*083c*/ 	.short	0x010a
        /*083e*/ 	.byte	0xff
	.zero		1


	//   ....[112]....
        /*0840*/ 	.word	0x00009cd0
        /*0844*/ 	.word	0x00000000
        /*0848*/ 	.word	0x000000b0
        /*084c*/ 	.short	0x010a
        /*084e*/ 	.byte	0xff
	.zero		1


	//   ....[113]....
        /*0850*/ 	.word	0x00009d30
        /*0854*/ 	.word	0x00000000
        /*0858*/ 	.word	0x000000c0
        /*085c*/ 	.short	0x010a
        /*085e*/ 	.byte	0xff
	.zero		1


	//   ....[114]....
        /*0860*/ 	.word	0x00009d80
        /*0864*/ 	.word	0x00000000
        /*0868*/ 	.word	0x000000b0
        /*086c*/ 	.short	0x010a
        /*086e*/ 	.byte	0xff
	.zero		1


	//   ....[115]....
        /*0870*/ 	.word	0x00009de0
        /*0874*/ 	.word	0x00000003
        /*0878*/ 	.word	0x000000e0
        /*087c*/ 	.short	0x010a
        /*087e*/ 	.byte	0xff
	.zero		1


	//   ....[116]....
        /*0880*/ 	.word	0x00009e40
        /*0884*/ 	.word	0x00000000
        /*0888*/ 	.word	0x00000000
        /*088c*/ 	.short	0x010a
        /*088e*/ 	.byte	0xff
	.zero		1


	//   ....[117]....
        /*0890*/ 	.word	0x00009ea0
        /*0894*/ 	.word	0x00000000
        /*0898*/ 	.word	0x00000000
        /*089c*/ 	.short	0x010a
        /*089e*/ 	.byte	0xff
	.zero		1


	//   ....[118]....
        /*08a0*/ 	.word	0x00009f00
        /*08a4*/ 	.word	0x00000000
        /*08a8*/ 	.word	0x00000000
        /*08ac*/ 	.short	0x010a
        /*08ae*/ 	.byte	0xff
	.zero		1


	//   ....[119]....
        /*08b0*/ 	.word	0x00009f50
        /*08b4*/ 	.word	0x00000000
        /*08b8*/ 	.word	0x000000b0
        /*08bc*/ 	.short	0x010a
        /*08be*/ 	.byte	0xff
	.zero		1


	//   ....[120]....
        /*08c0*/ 	.word	0x00009fb0
        /*08c4*/ 	.word	0x00000000
        /*08c8*/ 	.word	0x000000a8
        /*08cc*/ 	.short	0x010a
        /*08ce*/ 	.byte	0xff
	.zero		1


	//   ....[121]....
        /*08d0*/ 	.word	0x0000a010
        /*08d4*/ 	.word	0x00000000
        /*08d8*/ 	.word	0x00000080
        /*08dc*/ 	.short	0x010a
        /*08de*/ 	.byte	0xff
	.zero		1


	//   ....[122]....
        /*08e0*/ 	.word	0x0000a070
        /*08e4*/ 	.word	0x00000000
        /*08e8*/ 	.word	0x00000088
        /*08ec*/ 	.short	0x010a
        /*08ee*/ 	.byte	0xff
	.zero		1


	//   ....[123]....
        /*08f0*/ 	.word	0x0000a0d0
        /*08f4*/ 	.word	0x00000000
        /*08f8*/ 	.word	0x00000090
        /*08fc*/ 	.short	0x010a
        /*08fe*/ 	.byte	0xff
	.zero		1


	//   ....[124]....
        /*0900*/ 	.word	0x0000a130
        /*0904*/ 	.word	0x00000000
        /*0908*/ 	.word	0x00000098
        /*090c*/ 	.short	0x010a
        /*090e*/ 	.byte	0xff
	.zero		1


	//   ....[125]....
        /*0910*/ 	.word	0x0000a190
        /*0914*/ 	.word	0x00000000
        /*0918*/ 	.word	0x00000080
        /*091c*/ 	.short	0x010a
        /*091e*/ 	.byte	0xff
	.zero		1


	//   ....[126]....
        /*0920*/ 	.word	0x0000a1f0
        /*0924*/ 	.word	0x00000000
        /*0928*/ 	.word	0x00000088
        /*092c*/ 	.short	0x010a
        /*092e*/ 	.byte	0xff
	.zero		1


	//   ....[127]....
        /*0930*/ 	.word	0x0000a250
        /*0934*/ 	.word	0x00000000
        /*0938*/ 	.word	0x00000090
        /*093c*/ 	.short	0x010a
        /*093e*/ 	.byte	0xff
	.zero		1


	//   ....[128]....
        /*0940*/ 	.word	0x0000a2a0
        /*0944*/ 	.word	0x00000000
        /*0948*/ 	.word	0x000000b0
        /*094c*/ 	.short	0x010a
        /*094e*/ 	.byte	0xff
	.zero		1


	//   ....[129]....
        /*0950*/ 	.word	0x0000a300
        /*0954*/ 	.word	0x00000000
        /*0958*/ 	.word	0x00000060
        /*095c*/ 	.short	0x010a
        /*095e*/ 	.byte	0xff
	.zero		1


	//   ....[130]....
        /*0960*/ 	.word	0x0000a350
        /*0964*/ 	.word	0x00000072
        /*0968*/ 	.word	0x000000d0
        /*096c*/ 	.short	0x010a
        /*096e*/ 	.byte	0xff
	.zero		1


	//   ....[131]....
        /*0970*/ 	.word	0x0000a3a0
        /*0974*/ 	.word	0x00000003
        /*0978*/ 	.word	0x00000060
        /*097c*/ 	.short	0x010a
        /*097e*/ 	.byte	0xff
	.zero		1


	//   ....[132]....
        /*0980*/ 	.word	0x0000a3f0
        /*0984*/ 	.word	0x00000003
        /*0988*/ 	.word	0x00000060
        /*098c*/ 	.short	0x010a
        /*098e*/ 	.byte	0xff
	.zero		1


	//   ....[133]....
        /*0990*/ 	.word	0x0000a440
        /*0994*/ 	.word	0x00000076
        /*0998*/ 	.word	0x00000060
        /*099c*/ 	.short	0x010a
        /*099e*/ 	.byte	0xff
	.zero		1


	//----- nvinfo : EIATTR_NUM_MBARRIERS
	.align		4
.L_47:
        /*09a0*/ 	.byte	0x03, 0x38
        /*09a2*/ 	.short	0x0022


	//----- nvinfo : EIATTR_EXIT_INSTR_OFFSETS
	.align		4
        /*09a4*/ 	.byte	0x04, 0x1c
        /*09a6*/ 	.short	(.L_49 - .L_48)


	//   ....[0]....
.L_48:
        /*09a8*/ 	.word	0x000025e0


	//   ....[1]....
        /*09ac*/ 	.word	0x00002ad0


	//   ....[2]....
        /*09b0*/ 	.word	0x00002b30


	//   ....[3]....
        /*09b4*/ 	.word	0x000039e0


	//   ....[4]....
        /*09b8*/ 	.word	0x00004f20


	//   ....[5]....
        /*09bc*/ 	.word	0x00004f60


	//   ....[6]....
        /*09c0*/ 	.word	0x00009820


	//   ....[7]....
        /*09c4*/ 	.word	0x00009890


	//   ....[8]....
        /*09c8*/ 	.word	0x000098c0


	//   ....[9]....
        /*09cc*/ 	.word	0x00009930


	//----- nvinfo : EIATTR_MAX_THREADS
	.align		4
.L_49:
        /*09d0*/ 	.byte	0x04, 0x05
        /*09d2*/ 	.short	(.L_51 - .L_50)
.L_50:
        /*09d4*/ 	.word	0x00000100
        /*09d8*/ 	.word	0x00000001
        /*09dc*/ 	.word	0x00000001


	//----- nvinfo : EIATTR_CRS_STACK_SIZE
	.align		4
.L_51:
        /*09e0*/ 	.byte	0x04, 0x1e
        /*09e2*/ 	.short	(.L_53 - .L_52)
.L_52:
        /*09e4*/ 	.word	0x00000000


	//----- nvinfo : EIATTR_CBANK_PARAM_SIZE
	.align		4
.L_53:
        /*09e8*/ 	.byte	0x03, 0x19
        /*09ea*/ 	.short	0x0a00


	//----- nvinfo : EIATTR_PARAM_CBANK
	.align		4
        /*09ec*/ 	.byte	0x04, 0x0a
        /*09ee*/ 	.short	(.L_55 - .L_54)
	.align		4
.L_54:
        /*09f0*/ 	.word	index@(.nv.constant0._ZN7cutlass13device_kernelINS_4gemm6kernel13GemmUniversalIN4cute5tupleIJiiiiEEENS1_10collective13CollectiveMmaINS1_41MainloopSm100TmaUmmaWarpSpecializedSparseILi6ELi2ELi2ENS5_IJNS4_1CILi1EEENSA_ILi2EEESB_EEEEENS5_IJNSA_ILi128EEESF_NSA_ILi64EEEEEENS_6half_tENS5_IJNS4_6LayoutINS5_IJiNS5_IJSC_iEEEiEEENS5_IJlNS5_IJSB_SC_EEElEEEEENSJ_INS5_IJNS5_IJNS5_IJNSA_ILi8EEESC_SP_EEEiEEENS5_IJNS5_IJNSA_ILi16EEESC_NSA_ILi4EEEEEEiEEEiEEENS5_IJNS5_IJNS5_IJSF_SS_NSA_ILi2048EEEEEENSA_ILi16384EEEEEENS5_IJNS5_IJSB_NSA_ILi1024EEENSA_ILi32EEEEEElEEElEEEEEEEESI_NS5_IJlSB_lEEENS4_8TiledMMAINS4_8MMA_AtomIJNS4_27SM100_MMA_F16BF16_SS_SPARSEISI_SI_fLi128ELi128ELNS4_4UMMA5MajorE0ELS1D_0ELNS1C_7ScaleInE0ELS1E_0EEEEEENSJ_INS5_IJSB_SB_SB_EEENS5_IJNSA_ILi0EEES1I_S1I_EEEEENS5_IJNS4_10UnderscoreES1L_S1L_EEEEENS4_23SM90_TMA_LOAD_MULTICASTENS4_14ComposedLayoutINS4_7SwizzleILi2ELi4ELi3EEENS4_25smem_sparse_ptr_flag_bitsILi2ELi16EEENSJ_INS5_IJNS5_IJSB_SP_EEENS5_IJSC_S12_EEEEEENS5_IJNS5_IJS1I_SG_EEESM_EEEEEEEvNS4_8identityENS4_13SM90_TMA_LOADENS1P_INS1Q_ILi3ELi4ELi3EEENS4_18smem_ptr_flag_bitsILi16EEENSJ_INS5_IJSP_SG_EEENS5_IJSG_SB_EEEEEEEvS21_EENS_8epilogue10collective18CollectiveEpilogueINS2B_23Sm100TmaWarpSpecializedILi4ELi2ELi32ELb1ELb0EEEJSH_NS5_IJNSJ_ISF_SB_EENSJ_IS12_SB_EEEEEfNS5_IJSB_llEEEfS2J_NS2B_6fusion15FusionCallbacksIS2F_NS2K_17LinearCombinationIffffLNS_15FloatRoundStyleE2EEESH_S2I_JEEENS4_5SM1004TMEM4LOAD26SM100_TMEM_LOAD_32dp32b32xES22_NS1P_INS1Q_ILi2ELi5ELi2EEENS24_ILi32EEENSJ_INS5_IJS12_ST_EEENS5_IJSB_S12_EEEEEEENS4_39AutoVectorizingCopyWithAssumedAlignmentILi128EEENS4_14SM90_TMA_STOREES2Z_S31_S31_EEEvvEEEEvNT_6ParamsE)
        /*09f4*/ 	.short	0x0380
        /*09f6*/ 	.short	0x0a00


	//----- nvinfo : EIATTR_SW_WAR
	.align		4
.L_55:
        /*09f8*/ 	.byte	0x04, 0x36
        /*09fa*/ 	.short	(.L_57 - .L_56)
.L_56:
        /*09fc*/ 	.word	0x00000008
.L_57:


//--------------------- .nv.callgraph             --------------------------
	.section	.nv.callgraph,"",@"SHT_CUDA_CALLGRAPH"
	.align	4
	.sectionentsize	8
	.align		4
        /*0000*/ 	.word	0x00000000
	.align		4
        /*0004*/ 	.word	0xffffffff
	.align		4
        /*0008*/ 	.word	index@(_ZN7cutlass13device_kernelINS_4gemm6kernel13GemmUniversalIN4cute5tupleIJiiiiEEENS1_10collective13CollectiveMmaINS1_41MainloopSm100TmaUmmaWarpSpecializedSparseILi6ELi2ELi2ENS5_IJNS4_1CILi1EEENSA_ILi2EEESB_EEEEENS5_IJNSA_ILi128EEESF_NSA_ILi64EEEEEENS_6half_tENS5_IJNS4_6LayoutINS5_IJiNS5_IJSC_iEEEiEEENS5_IJlNS5_IJSB_SC_EEElEEEEENSJ_INS5_IJNS5_IJNS5_IJNSA_ILi8EEESC_SP_EEEiEEENS5_IJNS5_IJNSA_ILi16EEESC_NSA_ILi4EEEEEEiEEEiEEENS5_IJNS5_IJNS5_IJSF_SS_NSA_ILi2048EEEEEENSA_ILi16384EEEEEENS5_IJNS5_IJSB_NSA_ILi1024EEENSA_ILi32EEEEEElEEElEEEEEEEESI_NS5_IJlSB_lEEENS4_8TiledMMAINS4_8MMA_AtomIJNS4_27SM100_MMA_F16BF16_SS_SPARSEISI_SI_fLi128ELi128ELNS4_4UMMA5MajorE0ELS1D_0ELNS1C_7ScaleInE0ELS1E_0EEEEEENSJ_INS5_IJSB_SB_SB_EEENS5_IJNSA_ILi0EEES1I_S1I_EEEEENS5_IJNS4_10UnderscoreES1L_S1L_EEEEENS4_23SM90_TMA_LOAD_MULTICASTENS4_14ComposedLayoutINS4_7SwizzleILi2ELi4ELi3EEENS4_25smem_sparse_ptr_flag_bitsILi2ELi16EEENSJ_INS5_IJNS5_IJSB_SP_EEENS5_IJSC_S12_EEEEEENS5_IJNS5_IJS1I_SG_EEESM_EEEEEEEvNS4_8identityENS4_13SM90_TMA_LOADENS1P_INS1Q_ILi3ELi4ELi3EEENS4_18smem_ptr_flag_bitsILi16EEENSJ_INS5_IJSP_SG_EEENS5_IJSG_SB_EEEEEEEvS21_EENS_8epilogue10collective18CollectiveEpilogueINS2B_23Sm100TmaWarpSpecializedILi4ELi2ELi32ELb1ELb0EEEJSH_NS5_IJNSJ_ISF_SB_EENSJ_IS12_SB_EEEEEfNS5_IJSB_llEEEfS2J_NS2B_6fusion15FusionCallbacksIS2F_NS2K_17LinearCombinationIffffLNS_15FloatRoundStyleE2EEESH_S2I_JEEENS4_5SM1004TMEM4LOAD26SM100_TMEM_LOAD_32dp32b32xES22_NS1P_INS1Q_ILi2ELi5ELi2EEENS24_ILi32EEENSJ_INS5_IJS12_ST_EEENS5_IJSB_S12_EEEEEEENS4_39AutoVectorizingCopyWithAssumedAlignmentILi128EEENS4_14SM90_TMA_STOREES2Z_S31_S31_EEEvvEEEEvNT_6ParamsE)
	.align		4
        /*000c*/ 	.word	index@(__assertfail)
	.align		4
        /*0010*/ 	.word	0x00000000
	.align		4
        /*0014*/ 	.word	0xfffffffe
	.align		4
        /*0018*/ 	.word	0x00000000
	.align		4
        /*001c*/ 	.word	0xfffffffd
	.align		4
        /*0020*/ 	.word	0x00000000
	.align		4
        /*0024*/ 	.word	0xfffffffc


//--------------------- .nv.constant4             --------------------------
	.section	.nv.constant4,"a",@progbits
	.align	8
	.align		8
.nv.constant4:
        /*0000*/ 	.dword	__assertfail
	.align		8
        /*0008*/ 	.dword	__unnamed_1
	.align		8
        /*0010*/ 	.dword	__unnamed_2
	.align		8
        /*0018*/ 	.dword	_ZN39_INTERNAL_329ddb05_4_k_cu_f21a4a89_32944cuda3std3__45__cpo5beginE
	.align		8
        /*0020*/ 	.dword	_ZN39_INTERNAL_329ddb05_4_k_cu_f21a4a89_32944cuda3std3__45__cpo3endE
	.align		8
        /*0028*/ 	.dword	_ZN39_INTERNAL_329ddb05_4_k_cu_f21a4a89_32944cuda3std3__45__cpo6cbeginE
	.align		8
        /*0030*/ 	.dword	_ZN39_INTERNAL_329ddb05_4_k_cu_f21a4a89_32944cuda3std3__45__cpo4cendE
	.align		8
        /*0038*/ 	.dword	_ZN39_INTERNAL_329ddb05_4_k_cu_f21a4a89_32944cuda3std3__441_GLOBAL__N__329ddb05_4_k_cu_f21a4a89_32946ignoreE
	.align		8
        /*0040*/ 	.dword	_ZN39_INTERNAL_329ddb05_4_k_cu_f21a4a89_32944cuda3std3__419piecewise_constructE
	.align		8
        /*0048*/ 	.dword	_ZN39_INTERNAL_329ddb05_4_k_cu_f21a4a89_32944cuda3std3__48in_placeE
	.align		8
        /*0050*/ 	.dword	_ZN39_INTERNAL_329ddb05_4_k_cu_f21a4a89_32944cuda3std6ranges3__45__cpo4swapE
	.align		8
        /*0058*/ 	.dword	_ZN39_INTERNAL_329ddb05_4_k_cu_f21a4a89_32944cuda3std6ranges3__45__cpo9iter_moveE
	.align		8
        /*0060*/ 	.dword	_ZN39_INTERNAL_329ddb05_4_k_cu_f21a4a89_32944cute7productE
	.align		8
        /*0068*/ 	.dword	_ZN39_INTERNAL_329ddb05_4_k_cu_f21a4a89_32944cute1_E
	.align		8
        /*0070*/ 	.dword	$str$25
	.align		8
        /*0078*/ 	.dword	$str$26
	.align		8
        /*0080*/ 	.dword	$str$27
	.align		8
        /*0088*/ 	.dword	$str$28


//--------------------- .text._ZN7cutlass13device_kernelINS_4gemm6kernel13GemmUniversalIN4cute5tupleIJiiiiEEENS1_10collective13CollectiveMmaINS1_41MainloopSm100TmaUmmaWarpSpecializedSparseILi6ELi2ELi2ENS5_IJNS4_1CILi1EEENSA_ILi2EEESB_EEEEENS5_IJNSA_ILi128EEESF_NSA_ILi64EEEEEENS_6half_tENS5_IJNS4_6LayoutINS5_IJiNS5_IJSC_iEEEiEEENS5_IJlNS5_IJSB_SC_EEElEEEEENSJ_INS5_IJNS5_IJNS5_IJNSA_ILi8EEESC_SP_EEEiEEENS5_IJNS5_IJNSA_ILi16EEESC_NSA_ILi4EEEEEEiEEEiEEENS5_IJNS5_IJNS5_IJSF_SS_NSA_ILi2048EEEEEENSA_ILi16384EEEEEENS5_IJNS5_IJSB_NSA_ILi1024EEENSA_ILi32EEEEEElEEElEEEEEEEESI_NS5_IJlSB_lEEENS4_8TiledMMAINS4_8MMA_AtomIJNS4_27SM100_MMA_F16BF16_SS_SPARSEISI_SI_fLi128ELi128ELNS4_4UMMA5MajorE0ELS1D_0ELNS1C_7ScaleInE0ELS1E_0EEEEEENSJ_INS5_IJSB_SB_SB_EEENS5_IJNSA_ILi0EEES1I_S1I_EEEEENS5_IJNS4_10UnderscoreES1L_S1L_EEEEENS4_23SM90_TMA_LOAD_MULTICASTENS4_14ComposedLayoutINS4_7SwizzleILi2ELi4ELi3EEENS4_25smem_sparse_ptr_flag_bitsILi2ELi16EEENSJ_INS5_IJNS5_IJSB_SP_EEENS5_IJSC_S12_EEEEEENS5_IJNS5_IJS1I_SG_EEESM_EEEEEEEvNS4_8identityENS4_13SM90_TMA_LOADENS1P_INS1Q_ILi3ELi4ELi3EEENS4_18smem_ptr_flag_bitsILi16EEENSJ_INS5_IJSP_SG_EEENS5_IJSG_SB_EEEEEEEvS21_EENS_8epilogue10collective18CollectiveEpilogueINS2B_23Sm100TmaWarpSpecializedILi4ELi2ELi32ELb1ELb0EEEJSH_NS5_IJNSJ_ISF_SB_EENSJ_IS12_SB_EEEEEfNS5_IJSB_llEEEfS2J_NS2B_6fusion15FusionCallbacksIS2F_NS2K_17LinearCombinationIffffLNS_15FloatRoundStyleE2EEESH_S2I_JEEENS4_5SM1004TMEM4LOAD26SM100_TMEM_LOAD_32dp32b32xES22_NS1P_INS1Q_ILi2ELi5ELi2EEENS24_ILi32EEENSJ_INS5_IJS12_ST_EEENS5_IJSB_S12_EEEEEEENS4_39AutoVectorizingCopyWithAssumedAlignmentILi128EEENS4_14SM90_TMA_STOREES2Z_S31_S31_EEEvvEEEEvNT_6ParamsE --------------------------
	.section	.text._ZN7cutlass13device_kernelINS_4gemm6kernel13GemmUniversalIN4cute5tupleIJiiiiEEENS1_10collective13CollectiveMmaINS1_41MainloopSm100TmaUmmaWarpSpecializedSparseILi6ELi2ELi2ENS5_IJNS4_1CILi1EEENSA_ILi2EEESB_EEEEENS5_IJNSA_ILi128EEESF_NSA_ILi64EEEEEENS_6half_tENS5_IJNS4_6LayoutINS5_IJiNS5_IJSC_iEEEiEEENS5_IJlNS5_IJSB_SC_EEElEEEEENSJ_INS5_IJNS5_IJNS5_IJNSA_ILi8EEESC_SP_EEEiEEENS5_IJNS5_IJNSA_ILi16EEESC_NSA_ILi4EEEEEEiEEEiEEENS5_IJNS5_IJNS5_IJSF_SS_NSA_ILi2048EEEEEENSA_ILi16384EEEEEENS5_IJNS5_IJSB_NSA_ILi1024EEENSA_ILi32EEEEEElEEElEEEEEEEESI_NS5_IJlSB_lEEENS4_8TiledMMAINS4_8MMA_AtomIJNS4_27SM100_MMA_F16BF16_SS_SPARSEISI_SI_fLi128ELi128ELNS4_4UMMA5MajorE0ELS1D_0ELNS1C_7ScaleInE0ELS1E_0EEEEEENSJ_INS5_IJSB_SB_SB_EEENS5_IJNSA_ILi0EEES1I_S1I_EEEEENS5_IJNS4_10UnderscoreES1L_S1L_EEEEENS4_23SM90_TMA_LOAD_MULTICASTENS4_14ComposedLayoutINS4_7SwizzleILi2ELi4ELi3EEENS4_25smem_sparse_ptr_flag_bitsILi2ELi16EEENSJ_INS5_IJNS5_IJSB_SP_EEENS5_IJSC_S12_EEEEEENS5_IJNS5_IJS1I_SG_EEESM_EEEEEEEvNS4_8identityENS4_13SM90_TMA_LOADENS1P_INS1Q_ILi3ELi4ELi3EEENS4_18smem_ptr_flag_bitsILi16EEENSJ_INS5_IJSP_SG_EEENS5_IJSG_SB_EEEEEEEvS21_EENS_8epilogue10collective18CollectiveEpilogueINS2B_23Sm100TmaWarpSpecializedILi4ELi2ELi32ELb1ELb0EEEJSH_NS5_IJNSJ_ISF_SB_EENSJ_IS12_SB_EEEEEfNS5_IJSB_llEEEfS2J_NS2B_6fusion15FusionCallbacksIS2F_NS2K_17LinearCombinationIffffLNS_15FloatRoundStyleE2EEESH_S2I_JEEENS4_5SM1004TMEM4LOAD26SM100_TMEM_LOAD_32dp32b32xES22_NS1P_INS1Q_ILi2ELi5ELi2EEENS24_ILi32EEENSJ_INS5_IJS12_ST_EEENS5_IJSB_S12_EEEEEEENS4_39AutoVectorizingCopyWithAssumedAlignmentILi128EEENS4_14SM90_TMA_STOREES2Z_S31_S31_EEEvvEEEEvNT_6ParamsE,"ax",@progbits
	.align	128
.text._ZN7cutlass13device_kernelINS_4gemm6kernel13GemmUniversalIN4cute5tupleIJiiiiEEENS1_10collective13CollectiveMmaINS1_41MainloopSm100TmaUmmaWarpSpecializedSparseILi6ELi2ELi2ENS5_IJNS4_1CILi1EEENSA_ILi2EEESB_EEEEENS5_IJNSA_ILi128EEESF_NSA_ILi64EEEEEENS_6half_tENS5_IJNS4_6LayoutINS5_IJiNS5_IJSC_iEEEiEEENS5_IJlNS5_IJSB_SC_EEElEEEEENSJ_INS5_IJNS5_IJNS5_IJNSA_ILi8EEESC_SP_EEEiEEENS5_IJNS5_IJNSA_ILi16EEESC_NSA_ILi4EEEEEEiEEEiEEENS5_IJNS5_IJNS5_IJSF_SS_NSA_ILi2048EEEEEENSA_ILi16384EEEEEENS5_IJNS5_IJSB_NSA_ILi1024EEENSA_ILi32EEEEEElEEElEEEEEEEESI_NS5_IJlSB_lEEENS4_8TiledMMAINS4_8MMA_AtomIJNS4_27SM100_MMA_F16BF16_SS_SPARSEISI_SI_fLi128ELi128ELNS4_4UMMA5MajorE0ELS1D_0ELNS1C_7ScaleInE0ELS1E_0EEEEEENSJ_INS5_IJSB_SB_SB_EEENS5_IJNSA_ILi0EEES1I_S1I_EEEEENS5_IJNS4_10UnderscoreES1L_S1L_EEEEENS4_23SM90_TMA_LOAD_MULTICASTENS4_14ComposedLayoutINS4_7SwizzleILi2ELi4ELi3EEENS4_25smem_sparse_ptr_flag_bitsILi2ELi16EEENSJ_INS5_IJNS5_IJSB_SP_EEENS5_IJSC_S12_EEEEEENS5_IJNS5_IJS1I_SG_EEESM_EEEEEEEvNS4_8identityENS4_13SM90_TMA_LOADENS1P_INS1Q_ILi3ELi4ELi3EEENS4_18smem_ptr_flag_bitsILi16EEENSJ_INS5_IJSP_SG_EEENS5_IJSG_SB_EEEEEEEvS21_EENS_8epilogue10collective18CollectiveEpilogueINS2B_23Sm100TmaWarpSpecializedILi4ELi2ELi32ELb1ELb0EEEJSH_NS5_IJNSJ_ISF_SB_EENSJ_IS12_SB_EEEEEfNS5_IJSB_llEEEfS2J_NS2B_6fusion15FusionCallbacksIS2F_NS2K_17LinearCombinationIffffLNS_15FloatRoundStyleE2EEESH_S2I_JEEENS4_5SM1004TMEM4LOAD26SM100_TMEM_LOAD_32dp32b32xES22_NS1P_INS1Q_ILi2ELi5ELi2EEENS24_ILi32EEENSJ_INS5_IJS12_ST_EEENS5_IJSB_S12_EEEEEEENS4_39AutoVectorizingCopyWithAssumedAlignmentILi128EEENS4_14SM90_TMA_STOREES2Z_S31_S31_EEEvvEEEEvNT_6ParamsE:
        .type           _ZN7cutlass13device_kernelINS_4gemm6kernel13GemmUniversalIN4cute5tupleIJiiiiEEENS1_10collective13CollectiveMmaINS1_41MainloopSm100TmaUmmaWarpSpecializedSparseILi6ELi2ELi2ENS5_IJNS4_1CILi1EEENSA_ILi2EEESB_EEEEENS5_IJNSA_ILi128EEESF_NSA_ILi64EEEEEENS_6half_tENS5_IJNS4_6LayoutINS5_IJiNS5_IJSC_iEEEiEEENS5_IJlNS5_IJSB_SC_EEElEEEEENSJ_INS5_IJNS5_IJNS5_IJNSA_ILi8EEESC_SP_EEEiEEENS5_IJNS5_IJNSA_ILi16EEESC_NSA_ILi4EEEEEEiEEEiEEENS5_IJNS5_IJNS5_IJSF_SS_NSA_ILi2048EEEEEENSA_ILi16384EEEEEENS5_IJNS5_IJSB_NSA_ILi1024EEENSA_ILi32EEEEEElEEElEEEEEEEESI_NS5_IJlSB_lEEENS4_8TiledMMAINS4_8MMA_AtomIJNS4_27SM100_MMA_F16BF16_SS_SPARSEISI_SI_fLi128ELi128ELNS4_4UMMA5MajorE0ELS1D_0ELNS1C_7ScaleInE0ELS1E_0EEEEEENSJ_INS5_IJSB_SB_SB_EEENS5_IJNSA_ILi0EEES1I_S1I_EEEEENS5_IJNS4_10UnderscoreES1L_S1L_EEEEENS4_23SM90_TMA_LOAD_MULTICASTENS4_14ComposedLayoutINS4_7SwizzleILi2ELi4ELi3EEENS4_25smem_sparse_ptr_flag_bitsILi2ELi16EEENSJ_INS5_IJNS5_IJSB_SP_EEENS5_IJSC_S12_EEEEEENS5_IJNS5_IJS1I_SG_EEESM_EEEEEEEvNS4_8identityENS4_13SM90_TMA_LOADENS1P_INS1Q_ILi3ELi4ELi3EEENS4_18smem_ptr_flag_bitsILi16EEENSJ_INS5_IJSP_SG_EEENS5_IJSG_SB_EEEEEEEvS21_EENS_8epilogue10collective18CollectiveEpilogueINS2B_23Sm100TmaWarpSpecializedILi4ELi2ELi32ELb1ELb0EEEJSH_NS5_IJNSJ_ISF_SB_EENSJ_IS12_SB_EEEEEfNS5_IJSB_llEEEfS2J_NS2B_6fusion15FusionCallbacksIS2F_NS2K_17LinearCombinationIffffLNS_15FloatRoundStyleE2EEESH_S2I_JEEENS4_5SM1004TMEM4LOAD26SM100_TMEM_LOAD_32dp32b32xES22_NS1P_INS1Q_ILi2ELi5ELi2EEENS24_ILi32EEENSJ_INS5_IJS12_ST_EEENS5_IJSB_S12_EEEEEEENS4_39AutoVectorizingCopyWithAssumedAlignmentILi128EEENS4_14SM90_TMA_STOREES2Z_S31_S31_EEEvvEEEEvNT_6ParamsE,@function
        .size           _ZN7cutlass13device_kernelINS_4gemm6kernel13GemmUniversalIN4cute5tupleIJiiiiEEENS1_10collective13CollectiveMmaINS1_41MainloopSm100TmaUmmaWarpSpecializedSparseILi6ELi2ELi2ENS5_IJNS4_1CILi1EEENSA_ILi2EEESB_EEEEENS5_IJNSA_ILi128EEESF_NSA_ILi64EEEEEENS_6half_tENS5_IJNS4_6LayoutINS5_IJiNS5_IJSC_iEEEiEEENS5_IJlNS5_IJSB_SC_EEElEEEEENSJ_INS5_IJNS5_IJNS5_IJNSA_ILi8EEESC_SP_EEEiEEENS5_IJNS5_IJNSA_ILi16EEESC_NSA_ILi4EEEEEEiEEEiEEENS5_IJNS5_IJNS5_IJSF_SS_NSA_ILi2048EEEEEENSA_ILi16384EEEEEENS5_IJNS5_IJSB_NSA_ILi1024EEENSA_ILi32EEEEEElEEElEEEEEEEESI_NS5_IJlSB_lEEENS4_8TiledMMAINS4_8MMA_AtomIJNS4_27SM100_MMA_F16BF16_SS_SPARSEISI_SI_fLi128ELi128ELNS4_4UMMA5MajorE0ELS1D_0ELNS1C_7ScaleInE0ELS1E_0EEEEEENSJ_INS5_IJSB_SB_SB_EEENS5_IJNSA_ILi0EEES1I_S1I_EEEEENS5_IJNS4_10UnderscoreES1L_S1L_EEEEENS4_23SM90_TMA_LOAD_MULTICASTENS4_14ComposedLayoutINS4_7SwizzleILi2ELi4ELi3EEENS4_25smem_sparse_ptr_flag_bitsILi2ELi16EEENSJ_INS5_IJNS5_IJSB_SP_EEENS5_IJSC_S12_EEEEEENS5_IJNS5_IJS1I_SG_EEESM_EEEEEEEvNS4_8identityENS4_13SM90_TMA_LOADENS1P_INS1Q_ILi3ELi4ELi3EEENS4_18smem_ptr_flag_bitsILi16EEENSJ_INS5_IJSP_SG_EEENS5_IJSG_SB_EEEEEEEvS21_EENS_8epilogue10collective18CollectiveEpilogueINS2B_23Sm100TmaWarpSpecializedILi4ELi2ELi32ELb1ELb0EEEJSH_NS5_IJNSJ_ISF_SB_EENSJ_IS12_SB_EEEEEfNS5_IJSB_llEEEfS2J_NS2B_6fusion15FusionCallbacksIS2F_NS2K_17LinearCombinationIffffLNS_15FloatRoundStyleE2EEESH_S2I_JEEENS4_5SM1004TMEM4LOAD26SM100_TMEM_LOAD_32dp32b32xES22_NS1P_INS1Q_ILi2ELi5ELi2EEENS24_ILi32EEENSJ_INS5_IJS12_ST_EEENS5_IJSB_S12_EEEEEEENS4_39AutoVectorizingCopyWithAssumedAlignmentILi128EEENS4_14SM90_TMA_STOREES2Z_S31_S31_EEEvvEEEEvNT_6ParamsE,(.L_x_174 - _ZN7cutlass13device_kernelINS_4gemm6kernel13GemmUniversalIN4cute5tupleIJiiiiEEENS1_10collective13CollectiveMmaINS1_41MainloopSm100TmaUmmaWarpSpecializedSparseILi6ELi2ELi2ENS5_IJNS4_1CILi1EEENSA_ILi2EEESB_EEEEENS5_IJNSA_ILi128EEESF_NSA_ILi64EEEEEENS_6half_tENS5_IJNS4_6LayoutINS5_IJiNS5_IJSC_iEEEiEEENS5_IJlNS5_IJSB_SC_EEElEEEEENSJ_INS5_IJNS5_IJNS5_IJNSA_ILi8EEESC_SP_EEEiEEENS5_IJNS5_IJNSA_ILi16EEESC_NSA_ILi4EEEEEEiEEEiEEENS5_IJNS5_IJNS5_IJSF_SS_NSA_ILi2048EEEEEENSA_ILi16384EEEEEENS5_IJNS5_IJSB_NSA_ILi1024EEENSA_ILi32EEEEEElEEElEEEEEEEESI_NS5_IJlSB_lEEENS4_8TiledMMAINS4_8MMA_AtomIJNS4_27SM100_MMA_F16BF16_SS_SPARSEISI_SI_fLi128ELi128ELNS4_4UMMA5MajorE0ELS1D_0ELNS1C_7ScaleInE0ELS1E_0EEEEEENSJ_INS5_IJSB_SB_SB_EEENS5_IJNSA_ILi0EEES1I_S1I_EEEEENS5_IJNS4_10UnderscoreES1L_S1L_EEEEENS4_23SM90_TMA_LOAD_MULTICASTENS4_14ComposedLayoutINS4_7SwizzleILi2ELi4ELi3EEENS4_25smem_sparse_ptr_flag_bitsILi2ELi16EEENSJ_INS5_IJNS5_IJSB_SP_EEENS5_IJSC_S12_EEEEEENS5_IJNS5_IJS1I_SG_EEESM_EEEEEEEvNS4_8identityENS4_13SM90_TMA_LOADENS1P_INS1Q_ILi3ELi4ELi3EEENS4_18smem_ptr_flag_bitsILi16EEENSJ_INS5_IJSP_SG_EEENS5_IJSG_SB_EEEEEEEvS21_EENS_8epilogue10collective18CollectiveEpilogueINS2B_23Sm100TmaWarpSpecializedILi4ELi2ELi32ELb1ELb0EEEJSH_NS5_IJNSJ_ISF_SB_EENSJ_IS12_SB_EEEEEfNS5_IJSB_llEEEfS2J_NS2B_6fusion15FusionCallbacksIS2F_NS2K_17LinearCombinationIffffLNS_15FloatRoundStyleE2EEESH_S2I_JEEENS4_5SM1004TMEM4LOAD26SM100_TMEM_LOAD_32dp32b32xES22_NS1P_INS1Q_ILi2ELi5ELi2EEENS24_ILi32EEENSJ_INS5_IJS12_ST_EEENS5_IJSB_S12_EEEEEEENS4_39AutoVectorizingCopyWithAssumedAlignmentILi128EEENS4_14SM90_TMA_STOREES2Z_S31_S31_EEEvvEEEEvNT_6ParamsE)
        .other          _ZN7cutlass13device_kernelINS_4gemm6kernel13GemmUniversalIN4cute5tupleIJiiiiEEENS1_10collective13CollectiveMmaINS1_41MainloopSm100TmaUmmaWarpSpecializedSparseILi6ELi2ELi2ENS5_IJNS4_1CILi1EEENSA_ILi2EEESB_EEEEENS5_IJNSA_ILi128EEESF_NSA_ILi64EEEEEENS_6half_tENS5_IJNS4_6LayoutINS5_IJiNS5_IJSC_iEEEiEEENS5_IJlNS5_IJSB_SC_EEElEEEEENSJ_INS5_IJNS5_IJNS5_IJNSA_ILi8EEESC_SP_EEEiEEENS5_IJNS5_IJNSA_ILi16EEESC_NSA_ILi4EEEEEEiEEEiEEENS5_IJNS5_IJNS5_IJSF_SS_NSA_ILi2048EEEEEENSA_ILi16384EEEEEENS5_IJNS5_IJSB_NSA_ILi1024EEENSA_ILi32EEEEEElEEElEEEEEEEESI_NS5_IJlSB_lEEENS4_8TiledMMAINS4_8MMA_AtomIJNS4_27SM100_MMA_F16BF16_SS_SPARSEISI_SI_fLi128ELi128ELNS4_4UMMA5MajorE0ELS1D_0ELNS1C_7ScaleInE0ELS1E_0EEEEEENSJ_INS5_IJSB_SB_SB_EEENS5_IJNSA_ILi0EEES1I_S1I_EEEEENS5_IJNS4_10UnderscoreES1L_S1L_EEEEENS4_23SM90_TMA_LOAD_MULTICASTENS4_14ComposedLayoutINS4_7SwizzleILi2ELi4ELi3EEENS4_25smem_sparse_ptr_flag_bitsILi2ELi16EEENSJ_INS5_IJNS5_IJSB_SP_EEENS5_IJSC_S12_EEEEEENS5_IJNS5_IJS1I_SG_EEESM_EEEEEEEvNS4_8identityENS4_13SM90_TMA_LOADENS1P_INS1Q_ILi3ELi4ELi3EEENS4_18smem_ptr_flag_bitsILi16EEENSJ_INS5_IJSP_SG_EEENS5_IJSG_SB_EEEEEEEvS21_EENS_8epilogue10collective18CollectiveEpilogueINS2B_23Sm100TmaWarpSpecializedILi4ELi2ELi32ELb1ELb0EEEJSH_NS5_IJNSJ_ISF_SB_EENSJ_IS12_SB_EEEEEfNS5_IJSB_llEEEfS2J_NS2B_6fusion15FusionCallbacksIS2F_NS2K_17LinearCombinationIffffLNS_15FloatRoundStyleE2EEESH_S2I_JEEENS4_5SM1004TMEM4LOAD26SM100_TMEM_LOAD_32dp32b32xES22_NS1P_INS1Q_ILi2ELi5ELi2EEENS24_ILi32EEENSJ_INS5_IJS12_ST_EEENS5_IJSB_S12_EEEEEEENS4_39AutoVectorizingCopyWithAssumedAlignmentILi128EEENS4_14SM90_TMA_STOREES2Z_S31_S31_EEEvvEEEEvNT_6ParamsE,@"STO_CUDA_ENTRY STV_DEFAULT"
_ZN7cutlass13device_kernelINS_4gemm6kernel13GemmUniversalIN4cute5tupleIJiiiiEEENS1_10collective13CollectiveMmaINS1_41MainloopSm100TmaUmmaWarpSpecializedSparseILi6ELi2ELi2ENS5_IJNS4_1CILi1EEENSA_ILi2EEESB_EEEEENS5_IJNSA_ILi128EEESF_NSA_ILi64EEEEEENS_6half_tENS5_IJNS4_6LayoutINS5_IJiNS5_IJSC_iEEEiEEENS5_IJlNS5_IJSB_SC_EEElEEEEENSJ_INS5_IJNS5_IJNS5_IJNSA_ILi8EEESC_SP_EEEiEEENS5_IJNS5_IJNSA_ILi16EEESC_NSA_ILi4EEEEEEiEEEiEEENS5_IJNS5_IJNS5_IJSF_SS_NSA_ILi2048EEEEEENSA_ILi16384EEEEEENS5_IJNS5_IJSB_NSA_ILi1024EEENSA_ILi32EEEEEElEEElEEEEEEEESI_NS5_IJlSB_lEEENS4_8TiledMMAINS4_8MMA_AtomIJNS4_27SM100_MMA_F16BF16_SS_SPARSEISI_SI_fLi128ELi128ELNS4_4UMMA5MajorE0ELS1D_0ELNS1C_7ScaleInE0ELS1E_0EEEEEENSJ_INS5_IJSB_SB_SB_EEENS5_IJNSA_ILi0EEES1I_S1I_EEEEENS5_IJNS4_10UnderscoreES1L_S1L_EEEEENS4_23SM90_TMA_LOAD_MULTICASTENS4_14ComposedLayoutINS4_7SwizzleILi2ELi4ELi3EEENS4_25smem_sparse_ptr_flag_bitsILi2ELi16EEENSJ_INS5_IJNS5_IJSB_SP_EEENS5_IJSC_S12_EEEEEENS5_IJNS5_IJS1I_SG_EEESM_EEEEEEEvNS4_8identityENS4_13SM90_TMA_LOADENS1P_INS1Q_ILi3ELi4ELi3EEENS4_18smem_ptr_flag_bitsILi16EEENSJ_INS5_IJSP_SG_EEENS5_IJSG_SB_EEEEEEEvS21_EENS_8epilogue10collective18CollectiveEpilogueINS2B_23Sm100TmaWarpSpecializedILi4ELi2ELi32ELb1ELb0EEEJSH_NS5_IJNSJ_ISF_SB_EENSJ_IS12_SB_EEEEEfNS5_IJSB_llEEEfS2J_NS2B_6fusion15FusionCallbacksIS2F_NS2K_17LinearCombinationIffffLNS_15FloatRoundStyleE2EEESH_S2I_JEEENS4_5SM1004TMEM4LOAD26SM100_TMEM_LOAD_32dp32b32xES22_NS1P_INS1Q_ILi2ELi5ELi2EEENS24_ILi32EEENSJ_INS5_IJS12_ST_EEENS5_IJSB_S12_EEEEEEENS4_39AutoVectorizingCopyWithAssumedAlignmentILi128EEENS4_14SM90_TMA_STOREES2Z_S31_S31_EEEvvEEEEvNT_6ParamsE:
[----:B------:R-:W1:Y:S01]  /*0000*/  LDC R1, c[0x0][0x37c] ;  /* 0x0000df00ff017b82 */ /* 0x000e620000000800 */
[----:B------:R-:W2:Y:S01]  /*0010*/  S2R R107, SR_TID.X ;  /* 0x00000000006b7919 */ /* 0x000ea20000002100 */
[----:B------:R-:W3:Y:S01]  /*0020*/  LDCU.64 UR6, c[0x0][0xa90] ;  /* 0x00015200ff0677ac */ /* 0x000ee20008000a00 */
[----:B------:R-:W-:Y:S01]  /*0030*/  PRMT R93, RZ, 0x7610, R93 ;  /* 0x00007610ff5d7816 */ /* 0x000fe2000000005d */
[----:B------:R-:W4:Y:S01]  /*0040*/  LDCU.64 UR38, c[0x0][0x358] ;  /* 0x00006b00ff2677ac */ /* 0x000f220008000a00 */
[----:B------:R-:W-:Y:S02]  /*0050*/  ELECT P4, URZ, PT ;  /* 0x0000000000ff782f */ /* 0x000fe40003880000 */
[----:B---3--:R-:W-:-:S04]  /*0060*/  ISETP.NE.U32.AND P0, PT, RZ, UR6, PT ;  /* 0x00000006ff007c0c */ /* 0x008fc8000bf05070 */
[----:B------:R-:W-:Y:S02]  /*0070*/  ISETP.NE.AND.EX P1, PT, RZ, UR7, PT, P0 ;  /* 0x00000007ff007c0c */ /* 0x000fe4000bf25300 */
[----:B--2---:R-:W-:-:S05]  /*0080*/  SHF.R.U32.HI R98, RZ, 0x5, R107 ;  /* 0x00000005ff627819 */ /* 0x004fca000001166b */
[----:B------:R-:W2:Y:S02]  /*0090*/  SHFL.IDX PT, R0, R98, RZ, 0x1f ;  /* 0x00001fff62007589 */ /* 0x000ea400000e0000 */
[----:B--2---:R-:W-:-:S04]  /*00a0*/  R2UR UR8, R0 ;  /* 0x00000000000872ca */ /* 0x004fc800000e0000 */
[----:B-1--4-:R-:W-:Y:S05]  /*00b0*/  @P1 BRA `(.L_x_0) ;  /* 0x00000000002c1947 */ /* 0x012fea0003800000 */
[----:B------:R-:W1:Y:S02]  /*00c0*/  LDCU.64 UR4, c[0x0][0xa88] ;  /* 0x00015100ff0477ac */ /* 0x000e640008000a00 */
[----:B-1----:R-:W-:-:S04]  /*00d0*/  UISETP.NE.U32.AND UP0, UPT, UR4, URZ, UPT ;  /* 0x000000ff0400728c */ /* 0x002fc8000bf05070 */
[----:B------:R-:W-:-:S09]  /*00e0*/  UISETP.NE.AND.EX UP0, UPT, UR5, URZ, UPT, UP0 ;  /* 0x000000ff0500728c */ /* 0x000fd2000bf05300 */
[----:B------:R-:W-:Y:S05]  /*00f0*/  BRA.U !UP0, `(.L_x_1) ;  /* 0x0000000108107547 */ /* 0x000fea000b800000 */
[----:B------:R-:W1:Y:S02]  /*0100*/  LDC.64 R2, c[0x0][0xa88] ;  /* 0x0002a200ff027b82 */ /* 0x000e640000000a00 */
[----:B-1----:R1:W5:Y:S01]  /*0110*/  LDG.E R49, desc[UR38][R2.64] ;  /* 0x0000002602317981 */ /* 0x002362000c1e1900 */
[----:B------:R-:W-:Y:S01]  /*0120*/  HFMA2 R93, -RZ, RZ, 0, 5.9604644775390625e-08 ;  /* 0x00000001ff5d7431 */ /* 0x000fe200000001ff */
[----:B------:R-:W-:Y:S05]  /*0130*/  BRA `(.L_x_0) ;  /* 0x00000000000c7947 */ /* 0x000fea0003800000 */
.L_x_1:
[----:B------:R-:W1:Y:S01]  /*0140*/  LDCU UR4, c[0x0][0xa80] ;  /* 0x00015000ff0477ac */ /* 0x000e620008000800 */
[----:B------:R-:W-:Y:S01]  /*0150*/  HFMA2 R93, -RZ, RZ, 0, 5.9604644775390625e-08 ;  /* 0x00000001ff5d7431 */ /* 0x000fe200000001ff */
[----:B-1----:R-:W-:-:S07]  /*0160*/  MOV R49, UR4 ;  /* 0x0000000400317c02 */ /* 0x002fce0008000f00 */
.L_x_0:
[----:B------:R-:W2:Y:S02]  /*0170*/  LDCU.64 UR4, c[0x0][0xab0] ;  /* 0x00015600ff0477ac */ /* 0x000ea40008000a00 */
[----:B--2---:R-:W-:-:S04]  /*0180*/  UISETP.NE.U32.AND UP0, UPT, UR4, URZ, UPT ;  /* 0x000000ff0400728c */ /* 0x004fc8000bf05070 */
[----:B------:R-:W-:-:S09]  /*0190*/  UISETP.NE.AND.EX UP0, UPT, UR5, URZ, UPT, UP0 ;  /* 0x000000ff0500728c */ /* 0x000fd2000bf05300 */
[----:B------:R-:W-:Y:S05]  /*01a0*/  BRA.U UP0, `(.L_x_2) ;  /* 0x0000000100247547 */ /* 0x000fea000b800000 */
[----:B------:R-:W2:Y:S02]  /*01b0*/  LDCU.64 UR4, c[0x0][0xaa8] ;  /* 0x00015500ff0477ac */ /* 0x000ea40008000a00 */
[----:B--2---:R-:W-:-:S04]  /*01c0*/  UISETP.NE.U32.AND UP0, UPT, UR4, URZ, UPT ;  /* 0x000000ff0400728c */ /* 0x004fc8000bf05070 */
[----:B------:R-:W-:-:S09]  /*01d0*/  UISETP.NE.AND.EX UP0, UPT, UR5, URZ, UPT, UP0 ;  /* 0x000000ff0500728c */ /* 0x000fd2000bf05300 */
[----:B------:R-:W-:Y:S05]  /*01e0*/  BRA.U !UP0, `(.L_x_3) ;  /* 0x00000001080c7547 */ /* 0x000fea000b800000 */
[----:B------:R-:W2:Y:S02]  /*01f0*/  LDC.64 R46, c[0x0][0xaa8] ;  /* 0x0002aa00ff2e7b82 */ /* 0x000ea40000000a00 */
[----:B--2---:R2:W5:Y:S01]  /*0200*/  LDG.E R46, desc[UR38][R46.64] ;  /* 0x000000262e2e7981 */ /* 0x004562000c1e1900 */
[----:B------:R-:W-:Y:S05]  /*0210*/  BRA `(.L_x_2) ;  /* 0x0000000000087947 */ /* 0x000fea0003800000 */
.L_x_3:
[----:B------:R-:W2:Y:S02]  /*0220*/  LDCU UR4, c[0x0][0xaa0] ;  /* 0x00015400ff0477ac */ /* 0x000ea40008000800 */
[----:B--2---:R-:W-:Y:S02]  /*0230*/  MOV R46, UR4 ;  /* 0x00000004002e7c02 */ /* 0x004fe40008000f00 */
.L_x_2:
[----:B------:R-:W-:Y:S01]  /*0240*/  IMAD.U32 R0, RZ, RZ, UR8 ;  /* 0x00000008ff007e24 */ /* 0x000fe2000f8e00ff */
[----:B------:R-:W-:Y:S04]  /*0250*/  BSSY.RECONVERGENT B0, `(.L_x_4) ;  /* 0x000000f000007945 */ /* 0x000fe80003800200 */
[C---:B------:R-:W-:Y:S02]  /*0260*/  ISETP.NE.OR P2, PT, R0.reuse, 0x1, !P4 ;  /* 0x000000010000780c */ /* 0x040fe40006745670 */
[----:B------:R-:W-:-:S11]  /*0270*/  ISETP.NE.OR P1, PT, R0, 0x3, !P4 ;  /* 0x000000030000780c */ /* 0x000fd60006725670 */
[----:B------:R-:W-:Y:S05]  /*0280*/  @P2 BRA `(.L_x_5) ;  /* 0x00000000002c2947 */ /* 0x000fea0003800000 */
[----:B------:R-:W3:Y:S02]  /*0290*/  LDCU.64 UR4, c[0x0][0x348] ;  /* 0x00006900ff0477ac */ /* 0x000ee40008000a00 */
[----:B---3--:R-:W-:Y:S02]  /*02a0*/  UIADD3 UR12, UP2, UPT, UR4, 0x80, URZ ;  /* 0x00000080040c7890 */ /* 0x008fe4000ff5e0ff */
[----:B------:R-:W-:Y:S02]  /*02b0*/  UIADD3 UR10, UP1, UPT, UR4, 0x280, URZ ;  /* 0x00000280040a7890 */ /* 0x000fe4000ff3e0ff */
[----:B------:R-:W-:Y:S02]  /*02c0*/  UIADD3 UR4, UP0, UPT, UR4, 0x180, URZ ;  /* 0x0000018004047890 */ /* 0x000fe4000ff1e0ff */
[----:B------:R-:W-:Y:S02]  /*02d0*/  UIADD3.X UR13, UPT, UPT, URZ, UR5, URZ, UP2, !UPT ;  /* 0x00000005ff0d7290 */ /* 0x000fe400097fe4ff */
[----:B------:R-:W-:-:S02]  /*02e0*/  UIADD3.X UR11, UPT, UPT, URZ, UR5, URZ, UP1, !UPT ;  /* 0x00000005ff0b7290 */ /* 0x000fc40008ffe4ff */
[----:B------:R-:W-:-:S05]  /*02f0*/  UIADD3.X UR5, UPT, UPT, URZ, UR5, URZ, UP0, !UPT ;  /* 0x00000005ff057290 */ /* 0x000fca00087fe4ff */
[----:B------:R3:W-:Y:S02]  /*0300*/  UTMACCTL.PF [UR12] ;  /* 0x000000000c0079b9 */ /* 0x0007e40008040000 */
[----:B------:R3:W-:Y:S02]  /*0310*/  UTMACCTL.PF [UR10] ;  /* 0x000000000a0079b9 */ /* 0x0007e40008040000 */
[----:B------:R3:W-:Y:S02]  /*0320*/  UTMACCTL.PF [UR4] ;  /* 0x00000000040079b9 */ /* 0x0007e40008040000 */
[----:B---3--:R-:W-:Y:S01]  /*0330*/  NOP ;  /* 0x0000000000007918 */ /* 0x008fe20000000000 */
.L_x_5:
[----:B------:R-:W-:Y:S05]  /*0340*/  BSYNC.RECONVERGENT B0 ;  /* 0x0000000000007941 */ /* 0x000fea0003800200 */
.L_x_4:
[----:B------:R-:W-:Y:S04]  /*0350*/  BSSY.RECONVERGENT B0, `(.L_x_6) ;  /* 0x000000a000007945 */ /* 0x000fe80003800200 */
[----:B------:R-:W-:Y:S05]  /*0360*/  @P1 BRA `(.L_x_7) ;  /* 0x0000000000201947 */ /* 0x000fea0003800000 */
[----:B------:R-:W3:Y:S02]  /*0370*/  LDCU.64 UR4, c[0x0][0x348] ;  /* 0x00006900ff0477ac */ /* 0x000ee40008000a00 */
[----:B---3--:R-:W-:Y:S02]  /*0380*/  UIADD3 UR10, UP1, UPT, UR4, 0x780, URZ ;  /* 0x00000780040a7890 */ /* 0x008fe4000ff3e0ff */
[----:B------:R-:W-:Y:S02]  /*0390*/  UIADD3 UR4, UP0, UPT, UR4, 0x880, URZ ;  /* 0x0000088004047890 */ /* 0x000fe4000ff1e0ff */
[----:B------:R-:W-:Y:S02]  /*03a0*/  UIADD3.X UR11, UPT, UPT, URZ, UR5, URZ, UP1, !UPT ;  /* 0x00000005ff0b7290 */ /* 0x000fe40008ffe4ff */
[----:B------:R-:W-:-:S07]  /*03b0*/  UIADD3.X UR5, UPT, UPT, URZ, UR5, URZ, UP0, !UPT ;  /* 0x00000005ff057290 */ /* 0x000fce00087fe4ff */
[----:B------:R3:W-:Y:S02]  /*03c0*/  UTMACCTL.PF [UR10] ;  /* 0x000000000a0079b9 */ /* 0x0007e40008040000 */
[----:B------:R3:W-:Y:S02]  /*03d0*/  UTMACCTL.PF [UR4] ;  /* 0x00000000040079b9 */ /* 0x0007e40008040000 */
[----:B---3--:R-:W-:Y:S01]  /*03e0*/  NOP ;  /* 0x0000000000007918 */ /* 0x008fe20000000000 */
.L_x_7:
[----:B------:R-:W-:Y:S05]  /*03f0*/  BSYNC.RECONVERGENT B0 ;  /* 0x0000000000007941 */ /* 0x000fea0003800200 */
.L_x_6:
[----:B------:R-:W3:Y:S01]  /*0400*/  LDCU.64 UR4, c[0x0][0xa88] ;  /* 0x00015100ff0477ac */ /* 0x000ee20008000a00 */
[----:B------:R-:W-:Y:S01]  /*0410*/  ISETP.NE.AND.EX P0, PT, RZ, UR7, PT, P0 ;  /* 0x00000007ff007c0c */ /* 0x000fe2000bf05300 */
[----:B------:R-:W-:Y:S01]  /*0420*/  UPLOP3.LUT UP5, UPT, UPT, UPT, UPT, 0x80, 0x8 ;  /* 0x000000000008789c */ /* 0x000fe20003faf070 */
[----:B---3--:R-:W-:-:S04]  /*0430*/  ISETP.NE.U32.AND P1, PT, RZ, UR4, PT ;  /* 0x00000004ff007c0c */ /* 0x008fc8000bf25070 */
[----:B------:R-:W-:-:S13]  /*0440*/  ISETP.NE.AND.EX P1, PT, RZ, UR5, PT, P1 ;  /* 0x00000005ff007c0c */ /* 0x000fda000bf25310 */
[----:B------:R-:W-:Y:S05]  /*0450*/  @P1 BRA P0, `(.L_x_8) ;  /* 0x0000000000281947 */ /* 0x000fea0000000000 */
[----:B------:R-:W-:Y:S01]  /*0460*/  UISETP.NE.U32.AND UP1, UPT, UR6, URZ, UPT ;  /* 0x000000ff0600728c */ /* 0x000fe2000bf25070 */
[----:B-----5:R-:W-:Y:S01]  /*0470*/  FSETP.NEU.AND P0, PT, R49, RZ, PT ;  /* 0x000000ff3100720b */ /* 0x020fe20003f0d000 */
[----:B------:R-:W-:Y:S02]  /*0480*/  UISETP.NE.U32.AND UP0, UPT, UR4, URZ, UPT ;  /* 0x000000ff0400728c */ /* 0x000fe4000bf05070 */
[----:B------:R-:W-:Y:S02]  /*0490*/  UISETP.NE.AND.EX UP1, UPT, UR7, URZ, UPT, UP1 ;  /* 0x000000ff0700728c */ /* 0x000fe4000bf25310 */
[----:B------:R-:W-:-:S04]  /*04a0*/  UISETP.NE.AND.EX UP0, UPT, UR5, URZ, UPT, UP0 ;  /* 0x000000ff0500728c */ /* 0x000fc8000bf05300 */
[----:B------:R-:W-:-:S04]  /*04b0*/  USEL UR4, URZ, 0xffffffff, UP0 ;  /* 0xffffffffff047887 */ /* 0x000fc80008000000 */
[----:B------:R-:W-:Y:S01]  /*04c0*/  VOTEU.ANY UP0, P0 ;  /* 0x0000000000ff7886 */ /* 0x000fe20000000100 */
[----:B------:R-:W-:-:S04]  /*04d0*/  @!UP1 USEL UR4, URZ, 0xffffffff, UP0 ;  /* 0xffffffffff049887 */ /* 0x000fc80008000000 */
[----:B------:R-:W-:-:S04]  /*04e0*/  ULOP3.LUT UR4, UR4, 0x1, URZ, 0xc0, !UPT ;  /* 0x0000000104047892 */ /* 0x000fc8000f8ec0ff */
[----:B------:R-:W-:-:S11]  /*04f0*/  UISETP.NE.U32.AND UP5, UPT, UR4, 0x1, UPT ;  /* 0x000000010400788c */ /* 0x000fd6000bfa5070 */
.L_x_8:
[----:B-1----:R-:W1:Y:S01]  /*0500*/  SHFL.IDX PT, R2, R98, RZ, 0x1f ;  /* 0x00001fff62027589 */ /* 0x002e6200000e0000 */
[----:B------:R-:W-:Y:S01]  /*0510*/  UISETP.EQ.AND UP0, UPT, UR8, 0x3, UP5 ;  /* 0x000000030800788c */ /* 0x000fe2000af02270 */
[----:B-1----:R-:W-:-:S13]  /*0520*/  ISETP.NE.AND P0, PT, R2, RZ, PT ;  /* 0x000000ff0200720c */ /* 0x002fda0003f05270 */
[----:B------:R-:W-:Y:S05]  /*0530*/  @P0 BRA `(.L_x_9) ;  /* 0x0000000000680947 */ /* 0x000fea0003800000 */
[----:B------:R-:W1:Y:S01]  /*0540*/  S2UR UR6, SR_CgaCtaId ;  /* 0x00000000000679c3 */ /* 0x000e620000008800 */
[----:B------:R-:W-:Y:S01]  /*0550*/  UMOV UR7, 0x400 ;  /* 0x0000040000077882 */ /* 0x000fe20000000000 */
[----:B------:R-:W-:Y:S01]  /*0560*/  UMOV UR5, 0x1 ;  /* 0x0000000100057882 */ /* 0x000fe20000000000 */
[----:B------:R-:W-:Y:S01]  /*0570*/  UMOV UR4, 0x2 ;  /* 0x0000000200047882 */ /* 0x000fe20000000000 */
[----:B------:R-:W-:-:S04]  /*0580*/  UIADD3 UR10, UPT, UPT, -UR5, 0x100000, URZ ;  /* 0x00100000050a7890 */ /* 0x000fc8000fffe1ff */
[----:B------:R-:W-:Y:S02]  /*0590*/  USHF.L.U32 UR11, UR10, 0xb, URZ ;  /* 0x0000000b0a0b7899 */ /* 0x000fe400080006ff */
[----:B------:R-:W-:Y:S02]  /*05a0*/  USHF.L.U32 UR10, UR10, 0x1, URZ ;  /* 0x000000010a0a7899 */ /* 0x000fe400080006ff */
[----:B------:R-:W-:-:S04]  /*05b0*/  UIADD3 UR4, UPT, UPT, -UR4, 0x100000, URZ ;  /* 0x0010000004047890 */ /* 0x000fc8000fffe1ff */
[----:B------:R-:W-:Y:S02]  /*05c0*/  USHF.L.U32 UR5, UR4, 0xb, URZ ;  /* 0x0000000b04057899 */ /* 0x000fe400080006ff */
[----:B------:R-:W-:Y:S01]  /*05d0*/  USHF.L.U32 UR4, UR4, 0x1, URZ ;  /* 0x0000000104047899 */ /* 0x000fe200080006ff */
[----:B------:R-:W-:Y:S01]  /*05e0*/  ELECT P0, URZ, PT ;  /* 0x0000000000ff782f */ /* 0x000fe20003800000 */
[----:B-1----:R-:W-:Y:S01]  /*05f0*/  ULEA UR6, UR6, UR7, 0x18 ;  /* 0x0000000706067291 */ /* 0x002fe2000f8ec0ff */
[----:B------:R-:W1:Y:S11]  /*0600*/  FENCE.VIEW.ASYNC.S ;  /* 0x00000000000073c6 */ /* 0x000e760000000000 */
[----:B-1----:R1:W3:Y:S01]  /*0610*/  SYNCS.EXCH.64 URZ, [UR6], UR10 ;  /* 0x0000000a06ff75b2 */ /* 0x0022e20008000100 */
[----:B------:R1:W4:Y:S01]  /*0620*/  SYNCS.EXCH.64 URZ, [UR6+0x30], UR4 ;  /* 0x0000300406ff75b2 */ /* 0x0003220008000100 */
[----:B------:R1:W1:Y:S01]  /*0630*/  SYNCS.EXCH.64 URZ, [UR6+0x8], UR10 ;  /* 0x0000080a06ff75b2 */ /* 0x0002620008000100 */
        /* <DEDUP_REMOVED lines=9> */
[----:B------:R-:W-:Y:S01]  /*06d0*/  NOP ;  /* 0x0000000000007918 */ /* 0x000fe20000000000 */
.L_x_9:
[----:B------:R-:W2:Y:S01]  /*06e0*/  SHFL.IDX PT, R2, R98, RZ, 0x1f ;  /* 0x00001fff62027589 */ /* 0x000ea200000e0000 */
[----:B------:R-:W-:Y:S01]  /*06f0*/  NOP ;  /* 0x0000000000007918 */ /* 0x000fe20000000000 */
[----:B--2---:R-:W-:-:S13]  /*0700*/  ISETP.NE.AND P0, PT, R2, 0x1, PT ;  /* 0x000000010200780c */ /* 0x004fda0003f05270 */
[----:B------:R-:W-:Y:S05]  /*0710*/  @P0 BRA `(.L_x_10) ;  /* 0x0000000000580947 */ /* 0x000fea0003800000 */
[----:B-1----:R-:W1:Y:S01]  /*0720*/  S2UR UR6, SR_CgaCtaId ;  /* 0x00000000000679c3 */ /* 0x002e620000008800 */
        /* <DEDUP_REMOVED lines=12> */
[----:B-1----:R2:W1:Y:S01]  /*07f0*/  SYNCS.EXCH.64 URZ, [UR6+0x60], UR10 ;  /* 0x0000600a06ff75b2 */ /* 0x0024620008000100 */
[----:B------:R2:W1:Y:S01]  /*0800*/  SYNCS.EXCH.64 URZ, [UR6+0x80], UR4 ;  /* 0x0000800406ff75b2 */ /* 0x0004620008000100 */
[----:B------:R2:W1:Y:S01]  /*0810*/  SYNCS.EXCH.64 URZ, [UR6+0x68], UR10 ;  /* 0x0000680a06ff75b2 */ /* 0x0004620008000100 */
[----:B------:R2:W1:Y:S01]  /*0820*/  SYNCS.EXCH.64 URZ, [UR6+0x88], UR4 ;  /* 0x0000880406ff75b2 */ /* 0x0004620008000100 */
[----:B------:R2:W1:Y:S01]  /*0830*/  SYNCS.EXCH.64 URZ, [UR6+0x70], UR10 ;  /* 0x0000700a06ff75b2 */ /* 0x0004620008000100 */
[----:B------:R2:W1:Y:S01]  /*0840*/  SYNCS.EXCH.64 URZ, [UR6+0x90], UR4 ;  /* 0x0000900406ff75b2 */ /* 0x0004620008000100 */
[----:B------:R2:W1:Y:S01]  /*0850*/  SYNCS.EXCH.64 URZ, [UR6+0x78], UR10 ;  /* 0x0000780a06ff75b2 */ /* 0x0004620008000100 */
[----:B------:R2:W1:Y:S02]  /*0860*/  SYNCS.EXCH.64 URZ, [UR6+0x98], UR4 ;  /* 0x0000980406ff75b2 */ /* 0x0004640008000100 */
[----:B--2---:R-:W-:Y:S01]  /*0870*/  NOP ;  /* 0x0000000000007918 */ /* 0x004fe20000000000 */
.L_x_10:
[----:B------:R-:W2:Y:S01]  /*0880*/  SHFL.IDX PT, R2, R98, RZ, 0x1f ;  /* 0x00001fff62027589 */ /* 0x000ea200000e0000 */
[----:B------:R-:W-:Y:S01]  /*0890*/  NOP ;  /* 0x0000000000007918 */ /* 0x000fe20000000000 */
[----:B--2---:R-:W-:-:S13]  /*08a0*/  ISETP.NE.AND P0, PT, R2, 0x3, PT ;  /* 0x000000030200780c */ /* 0x004fda0003f05270 */
[----:B------:R-:W-:Y:S05]  /*08b0*/  @P0 BRA `(.L_x_11) ;  /* 0x0000000000300947 */ /* 0x000fea0003800000 */
[----:B-1----:R-:W1:Y:S01]  /*08c0*/  S2UR UR5, SR_CgaCtaId ;  /* 0x00000000000579c3 */ /* 0x002e620000008800 */
[----:B------:R-:W-:Y:S01]  /*08d0*/  UMOV UR6, 0x400 ;  /* 0x0000040000067882 */ /* 0x000fe20000000000 */
[----:B------:R-:W-:Y:S01]  /*08e0*/  UMOV UR4, 0x20 ;  /* 0x0000002000047882 */ /* 0x000fe20000000000 */
[----:B------:R-:W-:Y:S01]  /*08f0*/  ELECT P0, URZ, PT ;  /* 0x0000000000ff782f */ /* 0x000fe20003800000 */
[----:B-1----:R-:W-:Y:S02]  /*0900*/  ULEA UR5, UR5, UR6, 0x18 ;  /* 0x0000000605057291 */ /* 0x002fe4000f8ec0ff */
[----:B------:R-:W-:-:S04]  /*0910*/  UIADD3 UR6, UPT, UPT, -UR4, 0x100000, URZ ;  /* 0x0010000004067890 */ /* 0x000fc8000fffe1ff */
[----:B------:R-:W-:Y:S02]  /*0920*/  USHF.L.U32 UR7, UR6, 0xb, URZ ;  /* 0x0000000b06077899 */ /* 0x000fe400080006ff */
[----:B------:R-:W-:Y:S01]  /*0930*/  USHF.L.U32 UR6, UR6, 0x1, URZ ;  /* 0x0000000106067899 */ /* 0x000fe200080006ff */
[----:B------:R-:W1:Y:S11]  /*0940*/  FENCE.VIEW.ASYNC.S ;  /* 0x00000000000073c6 */ /* 0x000e760000000000 */
[----:B-1----:R2:W1:Y:S01]  /*0950*/  SYNCS.EXCH.64 URZ, [UR5+0xa0], UR6 ;  /* 0x0000a00605ff75b2 */ /* 0x0024620008000100 */
[----:B------:R2:W1:Y:S02]  /*0960*/  SYNCS.EXCH.64 URZ, [UR5+0xa8], UR6 ;  /* 0x0000a80605ff75b2 */ /* 0x0004640008000100 */
[----:B--2---:R-:W-:Y:S01]  /*0970*/  NOP ;  /* 0x0000000000007918 */ /* 0x004fe20000000000 */
.L_x_11:
[----:B------:R-:W2:Y:S01]  /*0980*/  SHFL.IDX PT, R2, R98, RZ, 0x1f ;  /* 0x00001fff62027589 */ /* 0x000ea200000e0000 */
[----:B------:R-:W-:Y:S01]  /*0990*/  NOP ;  /* 0x0000000000007918 */ /* 0x000fe20000000000 */
[----:B--2---:R-:W-:-:S13]  /*09a0*/  ISETP.NE.AND P0, PT, R2, 0x4, PT ;  /* 0x000000040200780c */ /* 0x004fda0003f05270 */
[----:B------:R-:W-:Y:S05]  /*09b0*/  @P0 BRA `(.L_x_12) ;  /* 0x00000000004c0947 */ /* 0x000fea0003800000 */
[----:B-1----:R-:W1:Y:S01]  /*09c0*/  S2UR UR5, SR_CgaCtaId ;  /* 0x00000000000579c3 */ /* 0x002e620000008800 */
[----:B------:R-:W-:Y:S01]  /*09d0*/  UMOV UR7, 0x1e0 ;  /* 0x000001e000077882 */ /* 0x000fe20000000000 */
[----:B------:R-:W-:Y:S01]  /*09e0*/  UMOV UR6, 0x400 ;  /* 0x0000040000067882 */ /* 0x000fe20000000000 */
[----:B------:R-:W-:Y:S01]  /*09f0*/  USEL UR7, UR7, 0x1a0, UP5 ;  /* 0x000001a007077887 */ /* 0x000fe2000a800000 */
[----:B------:R-:W-:Y:S01]  /*0a00*/  UMOV UR4, 0x1 ;  /* 0x0000000100047882 */ /* 0x000fe20000000000 */
[----:B------:R-:W-:Y:S01]  /*0a10*/  ELECT P0, URZ, PT ;  /* 0x0000000000ff782f */ /* 0x000fe20003800000 */
[----:B------:R-:W-:-:S04]  /*0a20*/  UIADD3 UR10, UPT, UPT, -UR4, 0x100000, URZ ;  /* 0x00100000040a7890 */ /* 0x000fc8000fffe1ff */
[----:B------:R-:W-:Y:S02]  /*0a30*/  USHF.L.U32 UR11, UR10, 0xb, URZ ;  /* 0x0000000b0a0b7899 */ /* 0x000fe400080006ff */
[----:B------:R-:W-:Y:S02]  /*0a40*/  USHF.L.U32 UR10, UR10, 0x1, URZ ;  /* 0x000000010a0a7899 */ /* 0x000fe400080006ff */
[----:B-1----:R-:W-:Y:S02]  /*0a50*/  ULEA UR5, UR5, UR6, 0x18 ;  /* 0x0000000605057291 */ /* 0x002fe4000f8ec0ff */
[----:B------:R-:W-:-:S04]  /*0a60*/  UIADD3 UR6, UPT, UPT, -UR7, 0x100000, URZ ;  /* 0x0010000007067890 */ /* 0x000fc8000fffe1ff */
[----:B------:R-:W-:Y:S02]  /*0a70*/  USHF.L.U32 UR7, UR6, 0xb, URZ ;  /* 0x0000000b06077899 */ /* 0x000fe400080006ff */
[----:B------:R-:W-:Y:S01]  /*0a80*/  USHF.L.U32 UR6, UR6, 0x1, URZ ;  /* 0x0000000106067899 */ /* 0x000fe200080006ff */
[----:B------:R-:W1:Y:S03]  /*0a90*/  FENCE.VIEW.ASYNC.S ;  /* 0x00000000000073c6 */ /* 0x000e660000000000 */
[----:B-1----:R2:W1:Y:S08]  /*0aa0*/  SYNCS.EXCH.64 URZ, [UR5+0xb0], UR10 ;  /* 0x0000b00a05ff75b2 */ /* 0x0024700008000100 */
[----:B------:R2:W1:Y:S01]  /*0ab0*/  SYNCS.EXCH.64 URZ, [UR5+0xc0], UR6 ;  /* 0x0000c00605ff75b2 */ /* 0x0004620008000100 */
[----:B------:R2:W1:Y:S01]  /*0ac0*/  SYNCS.EXCH.64 URZ, [UR5+0xb8], UR10 ;  /* 0x0000b80a05ff75b2 */ /* 0x0004620008000100 */
[----:B------:R2:W1:Y:S02]  /*0ad0*/  SYNCS.EXCH.64 URZ, [UR5+0xc8], UR6 ;  /* 0x0000c80605ff75b2 */ /* 0x0004640008000100 */
[----:B--2---:R-:W-:Y:S01]  /*0ae0*/  NOP ;  /* 0x0000000000007918 */ /* 0x004fe20000000000 */
.L_x_12:
        /* <DEDUP_REMOVED lines=20> */
[----:B------:R2:W1:Y:S02]  /*0c30*/  SYNCS.EXCH.64 URZ, [UR6+0xe8], UR4 ;  /* 0x0000e80406ff75b2 */ /* 0x0004640008000100 */
[----:B--2---:R-:W-:Y:S01]  /*0c40*/  NOP ;  /* 0x0000000000007918 */ /* 0x004fe20000000000 */
.L_x_13:
        /* <DEDUP_REMOVED lines=14> */
[----:B------:R2:W1:Y:S01]  /*0d30*/  SYNCS.EXCH.64 URZ, [UR5+0x100], UR6 ;  /* 0x0001000605ff75b2 */ /* 0x0004620008000100 */
[----:B------:R2:W1:Y:S01]  /*0d40*/  SYNCS.EXCH.64 URZ, [UR5+0xf8], UR6 ;  /* 0x0000f80605ff75b2 */ /* 0x0004620008000100 */
[----:B------:R2:W1:Y:S02]  /*0d50*/  SYNCS.EXCH.64 URZ, [UR5+0x108], UR6 ;  /* 0x0001080605ff75b2 */ /* 0x0004640008000100 */
[----:B--2---:R-:W-:Y:S01]  /*0d60*/  NOP ;  /* 0x0000000000007918 */ /* 0x004fe20000000000 */
.L_x_14:
[----:B-1----:R-:W1:Y:S01]  /*0d70*/  LDCU UR4, c[0x0][0x36c] ;  /* 0x00006d80ff0477ac */ /* 0x002e620008000800 */
[----:B------:R-:W-:Y:S01]  /*0d80*/  ISETP.NE.OR P4, PT, R0, 0x2, !P4 ;  /* 0x000000020000780c */ /* 0x000fe20006785670 */
[----:B------:R-:W-:Y:S01]  /*0d90*/  NOP ;  /* 0x0000000000007918 */ /* 0x000fe20000000000 */
[----:B------:R-:W-:Y:S01]  /*0da0*/  LOP3.LUT R3, R107, 0x1f, RZ, 0xc0, !PT ;  /* 0x0000001f6b037812 */ /* 0x000fe200078ec0ff */
[----:B------:R-:W-:Y:S02]  /*0db0*/  UISETP.NE.AND UP4, UPT, UR8, URZ, UPT ;  /* 0x000000ff0800728c */ /* 0x000fe4000bf85270 */
[----:B-1----:R-:W-:-:S09]  /*0dc0*/  UISETP.EQ.U32.AND UP1, UPT, UR4, 0x1, UPT ;  /* 0x000000010400788c */ /* 0x002fd2000bf22070 */
[----:B------:R-:W-:Y:S05]  /*0dd0*/  BRA.U !UP1, `(.L_x_15) ;  /* 0x0000000109087547 */ /* 0x000fea000b800000 */
[----:B---34-:R-:W-:Y:S01]  /*0de0*/  UCGABAR_ARV ;  /* 0x00000000000079c7 */ /* 0x018fe20008000000 */
[----:B------:R-:W-:Y:S05]  /*0df0*/  BRA `(.L_x_16) ;  /* 0x0000000000047947 */ /* 0x000fea0003800000 */
.L_x_15:
[----:B---34-:R-:W-:Y:S01]  /*0e00*/  NOP ;  /* 0x0000000000007918 */ /* 0x018fe20000000000 */
.L_x_16:
[----:B------:R-:W1:Y:S01]  /*0e10*/  S2UR UR5, SR_CTAID.Y ;  /* 0x00000000000579c3 */ /* 0x000e620000002600 */
[----:B------:R-:W-:-:S05]  /*0e20*/  CS2R.32 R92, SR_CgaSize ;  /* 0x00000000005c7805 */ /* 0x000fca0000008a00 */
[----:B------:R-:W-:-:S05]  /*0e30*/  IMAD R92, R92, -0xa0, RZ ;  /* 0xffffff605c5c7824 */ /* 0x000fca00078e02ff */
[----:B------:R-:W-:-:S14]  /*0e40*/  R2UR UR4, R92 ;  /* 0x000000005c0472ca */ /* 0x000fdc00000e0000 */
[----:B------:R-:W2:Y:S01]  /*0e50*/  LDCU UR4, c[0x0][UR4+0x2b4] ;  /* 0x00005680040477ac */ /* 0x000ea20008000800 */
[----:B------:R-:W-:-:S05]  /*0e60*/  CS2R.32 R92, SR_CgaSize ;  /* 0x00000000005c7805 */ /* 0x000fca0000008a00 */
[----:B------:R-:W-:-:S05]  /*0e70*/  IMAD R92, R92, -0xa0, RZ ;  /* 0xffffff605c5c7824 */ /* 0x000fca00078e02ff */
[----:B------:R-:W-:-:S14]  /*0e80*/  R2UR UR6, R92 ;  /* 0x000000005c0672ca */ /* 0x000fdc00000e0000 */
[----:B------:R-:W3:Y:S01]  /*0e90*/  LDCU UR6, c[0x0][UR6+0x2b0] ;  /* 0x00005600060677ac */ /* 0x000ee20008000800 */
[----:B------:R-:W4:Y:S01]  /*0ea0*/  S2UR UR11, SR_CTAID.X ;  /* 0x00000000000b79c3 */ /* 0x000f220000002500 */
[----:B------:R-:W-:Y:S01]  /*0eb0*/  UISETP.NE.AND UP2, UPT, UR8, 0x2, UPT ;  /* 0x000000020800788c */ /* 0x000fe2000bf45270 */
[----:B------:R-:W-:-:S05]  /*0ec0*/  CS2R.32 R0, SR_CgaSize ;  /* 0x0000000000007805 */ /* 0x000fca0000008a00 */
[----:B------:R-:W-:-:S06]  /*0ed0*/  IMAD R0, R0, -0xa0, RZ ;  /* 0xffffff6000007824 */ /* 0x000fcc00078e02ff */
[----:B------:R-:W3:Y:S01]  /*0ee0*/  LDC R0, c[0x0][R0+0x2a4] ;  /* 0x0000a90000007b82 */ /* 0x000ee20000000800 */
[----:B-1----:R-:W-:-:S07]  /*0ef0*/  I2FP.F32.U32 R4, UR5 ;  /* 0x0000000500047c45 */ /* 0x002fce0008201000 */
[----:B------:R-:W1:Y:S01]  /*0f00*/  LDC R12, c[0x0][0xd24] ;  /* 0x00034900ff0c7b82 */ /* 0x000e620000000800 */
[----:B------:R-:W-:Y:S01]  /*0f10*/  MOV R20, UR5 ;  /* 0x0000000500147c02 */ /* 0x000fe20008000f00 */
[----:B--2---:R-:W-:Y:S01]  /*0f20*/  FMUL R4, R4, UR4 ;  /* 0x0000000404047c20 */ /* 0x004fe20008400000 */
[----:B------:R-:W2:Y:S01]  /*0f30*/  LDCU UR4, c[0x0][0xd30] ;  /* 0x0001a600ff0477ac */ /* 0x000ea20008000800 */
[----:B----4-:R-:W-:Y:S02]  /*0f40*/  I2FP.F32.U32 R6, UR11 ;  /* 0x0000000b00067c45 */ /* 0x010fe40008201000 */
[----:B------:R-:W-:-:S05]  /*0f50*/  CS2R.32 R5, SR_CgaSize ;  /* 0x0000000000057805 */ /* 0x000fca0000008a00 */
[----:B------:R-:W-:-:S06]  /*0f60*/  IMAD R5, R5, -0xa0, RZ ;  /* 0xffffff6005057824 */ /* 0x000fcc00078e02ff */
[----:B------:R-:W4:Y:S01]  /*0f70*/  LDC R5, c[0x0][R5+0x2a0] ;  /* 0x0000a80005057b82 */ /* 0x000f220000000800 */
[----:B------:R-:W2:Y:S01]  /*0f80*/  F2I.U32.TRUNC.NTZ R81, R4 ;  /* 0x0000000400517305 */ /* 0x000ea2000020f000 */
[----:B---3--:R-:W-:-:S06]  /*0f90*/  FMUL R6, R6, UR6 ;  /* 0x0000000606067c20 */ /* 0x008fcc0008400000 */
[----:B------:R-:W3:Y:S01]  /*0fa0*/  LDC R2, c[0x0][0xd24] ;  /* 0x00034900ff027b82 */ /* 0x000ee20000000800 */
[----:B------:R-:W1:Y:S01]  /*0fb0*/  F2I.U32.TRUNC.NTZ R92, R6 ;  /* 0x00000006005c7305 */ /* 0x000e62000020f000 */
[----:B--2---:R-:W-:-:S06]  /*0fc0*/  UISETP.NE.AND UP3, UPT, UR4, 0x1, UPT ;  /* 0x000000010400788c */ /* 0x004fcc000bf65270 */
[----:B------:R-:W2:Y:S01]  /*0fd0*/  S2UR UR36, SR_CTAID.Z ;  /* 0x00000000002479c3 */ /* 0x000ea20000002700 */
[----:B------:R-:W-:Y:S02]  /*0fe0*/  IADD3 R81, PT, PT, -R81, RZ, RZ ;  /* 0x000000ff51517210 */ /* 0x000fe40007ffe1ff */
[----:B-1----:R-:W-:-:S03]  /*0ff0*/  ISETP.GE.AND P0, PT, R12, 0x1, PT ;  /* 0x000000010c00780c */ /* 0x002fc60003f06270 */
[----:B------:R-:W-:Y:S01]  /*1000*/  IMAD R81, R0, R81, UR5 ;  /* 0x0000000500517e24 */ /* 0x000fe2000f8e0251 */
[----:B------:R-:W-:Y:S02]  /*1010*/  PRMT R0, RZ, 0x7610, R0 ;  /* 0x00007610ff007816 */ /* 0x000fe40000000000 */
[----:B------:R-:W-:-:S05]  /*1020*/  IADD3 R92, PT, PT, -R92, RZ, RZ ;  /* 0x000000ff5c5c7210 */ /* 0x000fca0007ffe1ff */
[----:B----4-:R-:W-:Y:S01]  /*1030*/  IMAD R92, R5, R92, UR11 ;  /* 0x0000000b055c7e24 */ /* 0x010fe2000f8e025c */
[----:B--2---:R-:W-:Y:S06]  /*1040*/  BRA.U UP4, `(.L_x_17) ;  /* 0x0000000104207547 */ /* 0x004fec000b800000 */
[C---:B------:R-:W-:Y:S02]  /*1050*/  ISETP.NE.AND P2, PT, R81.reuse, 0x1, PT ;  /* 0x000000015100780c */ /* 0x040fe40003f45270 */
[----:B------:R-:W-:Y:S02]  /*1060*/  ISETP.NE.AND P1, PT, R81, RZ, PT ;  /* 0x000000ff5100720c */ /* 0x000fe40003f25270 */
[C---:B------:R-:W-:Y:S02]  /*1070*/  ISETP.NE.AND P3, PT, R92.reuse, RZ, PT ;  /* 0x000000ff5c00720c */ /* 0x040fe40003f65270 */
[----:B------:R-:W-:Y:S02]  /*1080*/  SEL R0, RZ, 0x2, P2 ;  /* 0x00000002ff007807 */ /* 0x000fe40001000000 */
[----:B------:R-:W-:Y:S02]  /*1090*/  ISETP.EQ.OR P1, PT, R92, RZ, !P1 ;  /* 0x000000ff5c00720c */ /* 0x000fe40004f22670 */
[----:B------:R-:W-:-:S02]  /*10a0*/  SEL R0, R0, 0x2, P3 ;  /* 0x0000000200007807 */ /* 0x000fc40001800000 */
[----:B------:R-:W-:-:S05]  /*10b0*/  SEL R5, RZ, 0x1, !P1 ;  /* 0x00000001ff057807 */ /* 0x000fca0004800000 */
[----:B------:R-:W-:Y:S02]  /*10c0*/  IMAD.IADD R0, R5, 0x1, R0 ;  /* 0x0000000105007824 */ /* 0x000fe400078e0200 */
.L_x_17:
[----:B------:R-:W-:Y:S05]  /*10d0*/  @!P0 BRA `(.L_x_18) ;  /* 0x0000000000c08947 */ /* 0x000fea0003800000 */
[----:B------:R-:W1:Y:S01]  /*10e0*/  LDC.64 R6, c[0x0][0xd18] ;  /* 0x00034600ff067b82 */ /* 0x000e620000000a00 */
[----:B------:R-:W-:-:S07]  /*10f0*/  ISETP.NE.AND P0, PT, R12, 0x1, PT ;  /* 0x000000010c00780c */ /* 0x000fce0003f05270 */
[----:B------:R-:W2:Y:S08]  /*1100*/  LDC R11, c[0x0][0xd0c] ;  /* 0x00034300ff0b7b82 */ /* 0x000eb00000000800 */
[----:B------:R-:W4:Y:S08]  /*1110*/  LDC R15, c[0x0][0x370] ;  /* 0x0000dc00ff0f7b82 */ /* 0x000f300000000800 */
[----:B------:R-:W3:Y:S01]  /*1120*/  LDC R13, c[0x0][0x374] ;  /* 0x0000dd00ff0d7b82 */ /* 0x000ee20000000800 */
[----:B-1----:R-:W-:-:S07]  /*1130*/  ISETP.NE.AND P1, PT, R6, 0x1, PT ;  /* 0x000000010600780c */ /* 0x002fce0003f25270 */
[----:B------:R-:W4:Y:S01]  /*1140*/  LDC.64 R8, c[0x0][0xd10] ;  /* 0x00034400ff087b82 */ /* 0x000f220000000a00 */
[----:B--2---:R-:W-:-:S07]  /*1150*/  ISETP.NE.AND P2, PT, R11, 0x1, PT ;  /* 0x000000010b00780c */ /* 0x004fce0003f45270 */
[----:B------:R-:W1:Y:S08]  /*1160*/  LDC R10, c[0x0][0xd20] ;  /* 0x00034800ff0a7b82 */ /* 0x000e700000000800 */
[----:B------:R-:W2:Y:S01]  /*1170*/  LDC.64 R4, c[0x0][0xd28] ;  /* 0x00034a00ff047b82 */ /* 0x000ea20000000a00 */
[----:B---3--:R-:W-:-:S04]  /*1180*/  IMAD.HI.U32 R17, R13, R7, RZ ;  /* 0x000000070d117227 */ /* 0x008fc800078e00ff */
[----:B------:R-:W-:-:S04]  /*1190*/  IMAD.HI.U32 R7, R20, R7, RZ ;  /* 0x0000000714077227 */ /* 0x000fc800078e00ff */
[----:B----4-:R-:W-:-:S04]  /*11a0*/  IMAD.HI.U32 R14, R15, R8, RZ ;  /* 0x000000080f0e7227 */ /* 0x010fc800078e00ff */
[----:B------:R-:W-:Y:S01]  /*11b0*/  IMAD.HI.U32 R8, R8, UR11, RZ ;  /* 0x0000000b08087c27 */ /* 0x000fe2000f8e00ff */
[-C--:B------:R-:W-:Y:S02]  /*11c0*/  @P2 SHF.R.U32.HI R15, RZ, R9.reuse, R14 ;  /* 0x00000009ff0f2219 */ /* 0x080fe4000001160e */
[-C--:B-1----:R-:W-:Y:S02]  /*11d0*/  @P1 SHF.R.U32.HI R13, RZ, R10.reuse, R17 ;  /* 0x0000000aff0d1219 */ /* 0x082fe40000011611 */
[----:B------:R-:W-:Y:S01]  /*11e0*/  SHF.R.U32.HI R8, RZ, R9, R8 ;  /* 0x00000009ff087219 */ /* 0x000fe20000011608 */
[----:B------:R-:W-:Y:S01]  /*11f0*/  IMAD.U32 R9, RZ, RZ, UR11 ;  /* 0x0000000bff097e24 */ /* 0x000fe2000f8e00ff */
[----:B------:R-:W-:Y:S01]  /*1200*/  SHF.R.U32.HI R7, RZ, R10, R7 ;  /* 0x0000000aff077219 */ /* 0x000fe20000011607 */
[----:B--2---:R-:W-:-:S03]  /*1210*/  IMAD.HI.U32 R14, R13, R4, RZ ;  /* 0x000000040d0e7227 */ /* 0x004fc600078e00ff */
[----:B------:R-:W-:Y:S02]  /*1220*/  SEL R7, R20, R7, !P1 ;  /* 0x0000000714077207 */ /* 0x000fe40004800000 */
[----:B------:R-:W-:Y:S01]  /*1230*/  SEL R9, R9, R8, !P2 ;  /* 0x0000000809097207 */ /* 0x000fe20005000000 */
[----:B------:R-:W-:Y:S01]  /*1240*/  IMAD.HI.U32 R16, R15, R4, RZ ;  /* 0x000000040f107227 */ /* 0x000fe200078e00ff */
[----:B------:R-:W-:-:S04]  /*1250*/  @P0 SHF.R.U32.HI R13, RZ, R5, R14 ;  /* 0x00000005ff0d0219 */ /* 0x000fc8000001160e */
[----:B------:R-:W-:Y:S01]  /*1260*/  @P0 SHF.R.U32.HI R15, RZ, R5, R16 ;  /* 0x00000005ff0f0219 */ /* 0x000fe20000011610 */
[----:B------:R-:W-:-:S04]  /*1270*/  IMAD R13, R13, R12, RZ ;  /* 0x0000000c0d0d7224 */ /* 0x000fc800078e02ff */
[----:B------:R-:W-:Y:S01]  /*1280*/  IMAD R8, R15, R12, RZ ;  /* 0x0000000c0f087224 */ /* 0x000fe200078e02ff */
[----:B------:R-:W-:-:S04]  /*1290*/  ISETP.GE.AND P1, PT, R7, R13, PT ;  /* 0x0000000d0700720c */ /* 0x000fc80003f26270 */
[----:B------:R-:W-:Y:S01]  /*12a0*/  ISETP.GE.OR P1, PT, R9, R8, P1 ;  /* 0x000000080900720c */ /* 0x000fe20000f26670 */
[----:B------:R-:W-:-:S05]  /*12b0*/  IMAD.HI.U32 R8, R7, R4, RZ ;  /* 0x0000000407087227 */ /* 0x000fca00078e00ff */
[----:B------:R-:W-:-:S04]  /*12c0*/  SHF.R.U32.HI R8, RZ, R5, R8 ;  /* 0x00000005ff087219 */ /* 0x000fc80000011608 */
[----:B------:R-:W-:-:S03]  /*12d0*/  SEL R8, R7, R8, !P0 ;  /* 0x0000000807087207 */ /* 0x000fc60004000000 */
[----:B------:R-:W-:-:S04]  /*12e0*/  @!P1 IMAD.HI.U32 R10, R9, R4, RZ ;  /* 0x00000004090a9227 */ /* 0x000fc800078e00ff */
[----:B------:R-:W-:Y:S01]  /*12f0*/  IMAD.MOV R4, RZ, RZ, -R8 ;  /* 0x000000ffff047224 */ /* 0x000fe200078e0a08 */
[----:B------:R-:W-:-:S03]  /*1300*/  @!P1 SHF.R.U32.HI R10, RZ, R5, R10 ;  /* 0x00000005ff0a9219 */ /* 0x000fc6000001160a */
[----:B------:R-:W-:Y:S01]  /*1310*/  IMAD R4, R12, R4, R7 ;  /* 0x000000040c047224 */ /* 0x000fe200078e0207 */
[----:B------:R-:W-:-:S04]  /*1320*/  @!P1 SEL R5, R9, R10, !P0 ;  /* 0x0000000a09059207 */ /* 0x000fc80004000000 */
[----:B------:R-:W-:Y:S01]  /*1330*/  @!P1 IADD3 R8, PT, PT, R8, -R5, RZ ;  /* 0x8000000508089210 */ /* 0x000fe20007ffe0ff */
[----:B------:R-:W-:Y:S01]  /*1340*/  @!P1 IMAD R15, R4, R15, R5 ;  /* 0x0000000f040f9224 */ /* 0x000fe200078e0205 */
[----:B------:R-:W-:Y:S01]  /*1350*/  IADD3 R5, PT, PT, -R7, RZ, RZ ;  /* 0x000000ff07057210 */ /* 0x000fe20007ffe1ff */
[--C-:B------:R-:W-:Y:S02]  /*1360*/  IMAD.MOV R4, RZ, RZ, -R9.reuse ;  /* 0x000000ffff047224 */ /* 0x100fe400078e0a09 */
[----:B------:R-:W-:Y:S01]  /*1370*/  @!P1 IMAD R7, R8, R12, R9 ;  /* 0x0000000c08079224 */ /* 0x000fe200078e0209 */
[----:B------:R-:W-:Y:S01]  /*1380*/  @!P1 MOV R9, R15 ;  /* 0x0000000f00099202 */ /* 0x000fe20000000f00 */
[----:B------:R-:W-:Y:S02]  /*1390*/  IMAD R4, R11, R4, UR11 ;  /* 0x0000000b0b047e24 */ /* 0x000fe4000f8e0204 */
[----:B------:R-:W-:Y:S02]  /*13a0*/  IMAD R5, R6, R5, R20 ;  /* 0x0000000506057224 */ /* 0x000fe400078e0214 */
[----:B------:R-:W-:-:S02]  /*13b0*/  IMAD R4, R9, R11, R4 ;  /* 0x0000000b09047224 */ /* 0x000fc400078e0204 */
[----:B------:R-:W-:-:S03]  /*13c0*/  IMAD R20, R7, R6, R5 ;  /* 0x0000000607147224 */ /* 0x000fc600078e0205 */
[----:B------:R-:W-:-:S15]  /*13d0*/  R2UR UR11, R4 ;  /* 0x00000000040b72ca */ /* 0x000fde00000e0000 */
.L_x_18:
[----:B------:R-:W-:Y:S05]  /*13e0*/  BRA.U UP3, `(.L_x_19) ;  /* 0x0000000103487547 */ /* 0x000fea000b800000 */
[----:B------:R-:W1:Y:S08]  /*13f0*/  LDC.64 R6, c[0x0][0xd10] ;  /* 0x00034400ff067b82 */ /* 0x000e700000000a00 */
[----:B------:R-:W2:Y:S08]  /*1400*/  LDC.64 R4, c[0x0][0xd18] ;  /* 0x00034600ff047b82 */ /* 0x000eb00000000a00 */
[----:B------:R-:W4:Y:S08]  /*1410*/  LDC R8, c[0x0][0xd20] ;  /* 0x00034800ff087b82 */ /* 0x000f300000000800 */
[----:B------:R-:W3:Y:S01]  /*1420*/  LDC R9, c[0x0][0xd0c] ;  /* 0x00034300ff097b82 */ /* 0x000ee20000000800 */
[----:B-1----:R-:W-:-:S05]  /*1430*/  IMAD.HI.U32 R6, R6, UR11, RZ ;  /* 0x0000000b06067c27 */ /* 0x002fca000f8e00ff */
[----:B------:R-:W-:Y:S01]  /*1440*/  SHF.R.U32.HI R6, RZ, R7, R6 ;  /* 0x00000007ff067219 */ /* 0x000fe20000011606 */
[----:B--2---:R-:W-:Y:S01]  /*1450*/  IMAD.HI.U32 R5, R20, R5, RZ ;  /* 0x0000000514057227 */ /* 0x004fe200078e00ff */
[----:B------:R-:W-:-:S04]  /*1460*/  ISETP.NE.AND P0, PT, R4, 0x1, PT ;  /* 0x000000010400780c */ /* 0x000fc80003f05270 */
[----:B----4-:R-:W-:Y:S01]  /*1470*/  SHF.R.U32.HI R7, RZ, R8, R5 ;  /* 0x00000008ff077219 */ /* 0x010fe20000011605 */
[----:B------:R-:W-:Y:S01]  /*1480*/  IMAD.U32 R5, RZ, RZ, UR11 ;  /* 0x0000000bff057e24 */ /* 0x000fe2000f8e00ff */
[----:B---3--:R-:W-:-:S04]  /*1490*/  ISETP.NE.AND P1, PT, R9, 0x1, PT ;  /* 0x000000010900780c */ /* 0x008fc80003f25270 */
[----:B------:R-:W-:Y:S02]  /*14a0*/  SEL R5, R5, R6, !P1 ;  /* 0x0000000605057207 */ /* 0x000fe40004800000 */
[----:B------:R-:W-:-:S05]  /*14b0*/  SEL R6, R20, R7, !P0 ;  /* 0x0000000714067207 */ /* 0x000fca0004000000 */
[----:B------:R-:W-:Y:S02]  /*14c0*/  IMAD.IADD R8, R6, 0x1, -R5 ;  /* 0x0000000106087824 */ /* 0x000fe400078e0a05 */
[----:B------:R-:W-:Y:S02]  /*14d0*/  IMAD.IADD R5, R5, 0x1, -R6 ;  /* 0x0000000105057824 */ /* 0x000fe400078e0a06 */
[----:B------:R-:W-:Y:S02]  /*14e0*/  IMAD R8, R8, R9, UR11 ;  /* 0x0000000b08087e24 */ /* 0x000fe4000f8e0209 */
[----:B------:R-:W-:-:S03]  /*14f0*/  IMAD R20, R5, R4, R20 ;  /* 0x0000000405147224 */ /* 0x000fc600078e0214 */
[----:B------:R-:W-:-:S15]  /*1500*/  R2UR UR11, R8 ;  /* 0x00000000080b72ca */ /* 0x000fde00000e0000 */
.L_x_19:
[----:B------:R-:W-:Y:S05]  /*1510*/  BRA.U !UP1, `(.L_x_20) ;  /* 0x00000001090c7547 */ /* 0x000fea000b800000 */
[----:B------:R-:W-:Y:S01]  /*1520*/  UCGABAR_WAIT ;  /* 0x0000000000007dc7 */ /* 0x000fe20008000000 */
[----:B------:R-:W-:Y:S01]  /*1530*/  CCTL.IVALL ;  /* 0x00000000ff00798f */ /* 0x000fe20002000000 */
[----:B------:R-:W-:Y:S05]  /*1540*/  BRA `(.L_x_21) ;  /* 0x0000000000047947 */ /* 0x000fea0003800000 */
.L_x_20:
[----:B------:R-:W-:Y:S06]  /*1550*/  BAR.SYNC.DEFER_BLOCKING 0x0 ;  /* 0x0000000000007b1d */ /* 0x000fec0000010000 */
.L_x_21:
[----:B------:R-:W1:Y:S01]  /*1560*/  LDCU UR5, c[0x0][0x38c] ;  /* 0x00007180ff0577ac */ /* 0x000e620008000800 */
[----:B------:R-:W2:Y:S01]  /*1570*/  S2UR UR37, SR_CgaCtaId ;  /* 0x00000000002579c3 */ /* 0x000ea20000008800 */
[----:B-1----:R-:W-:-:S04]  /*1580*/  UIADD3 UR5, UPT, UPT, UR5, 0x3f, URZ ;  /* 0x0000003f05057890 */ /* 0x002fc8000fffe0ff */
[----:B------:R-:W-:-:S04]  /*1590*/  USHF.R.S32.HI UR4, URZ, 0x1f, UR5 ;  /* 0x0000001fff047899 */ /* 0x000fc80008011405 */
[----:B------:R-:W-:-:S04]  /*15a0*/  ULEA.HI UR4, UR4, UR5, URZ, 0x6 ;  /* 0x0000000504047291 */ /* 0x000fc8000f8f30ff */
[----:B------:R-:W-:Y:S01]  /*15b0*/  USHF.R.S32.HI UR23, URZ, 0x6, UR4 ;  /* 0x00000006ff177899 */ /* 0x000fe20008011404 */
[----:B--2---:R-:W-:Y:S11]  /*15c0*/  BRA.U UP2, `(.L_x_22) ;  /* 0x00000011020c7547 */ /* 0x004ff6000b800000 */
[----:B------:R-:W1:Y:S01]  /*15d0*/  LDC R3, c[0x0][0x370] ;  /* 0x0000dc00ff037b82 */ /* 0x000e620000000800 */
[----:B------:R-:W-:Y:S01]  /*15e0*/  PLOP3.LUT P1, PT, PT, PT, UP5, 0x80, 0x8 ;  /* 0x000000000008781c */ /* 0x000fe20003f2f058 */
[----:B------:R-:W-:Y:S01]  /*15f0*/  UISETP.LT.AND UP0, UPT, UR23, 0x1, UPT ;  /* 0x000000011700788c */ /* 0x000fe2000bf01270 */
[----:B------:R-:W-:Y:S01]  /*1600*/  IMAD.MOV.U32 R16, RZ, RZ, 0x1 ;  /* 0x00000001ff107424 */ /* 0x000fe200078e00ff */
[----:B------:R-:W-:Y:S01]  /*1610*/  USHF.L.U32 UR10, UR37, 0x7, URZ ;  /* 0x00000007250a7899 */ /* 0x000fe200080006ff */
[----:B------:R-:W-:Y:S01]  /*1620*/  PLOP3.LUT P1, PT, P1, PT, PT, 0x8, 0x80 ;  /* 0x000000000080781c */ /* 0x000fe20000f2e170 */
[----:B------:R-:W-:Y:S01]  /*1630*/  USHF.L.U32 UR22, UR37, 0xa, URZ ;  /* 0x0000000a25167899 */ /* 0x000fe200080006ff */
[----:B------:R-:W-:Y:S01]  /*1640*/  CS2R R14, SRZ ;  /* 0x00000000000e7805 */ /* 0x000fe2000001ff00 */
[----:B------:R-:W2:Y:S01]  /*1650*/  S2UR UR4, SR_CgaCtaId ;  /* 0x00000000000479c3 */ /* 0x000ea20000008800 */
[----:B------:R-:W-:Y:S01]  /*1660*/  USHF.L.U32 UR21, UR37, 0x6, URZ ;  /* 0x0000000625157899 */ /* 0x000fe200080006ff */
[----:B------:R-:W-:Y:S01]  /*1670*/  IMAD.MOV.U32 R13, RZ, RZ, RZ ;  /* 0x000000ffff0d7224 */ /* 0x000fe200078e00ff */
[----:B------:R-:W-:Y:S01]  /*1680*/  USHF.L.U32 UR15, UR37, 0xb, URZ ;  /* 0x0000000b250f7899 */ /* 0x000fe200080006ff */
[----:B------:R-:W-:Y:S01]  /*1690*/  IMAD.MOV.U32 R12, RZ, RZ, 0x1 ;  /* 0x00000001ff0c7424 */ /* 0x000fe200078e00ff */
[----:B------:R-:W4:Y:S03]  /*16a0*/  LDCU.64 UR30, c[0x0][0x348] ;  /* 0x00006900ff1e77ac */ /* 0x000f260008000a00 */
[----:B------:R-:W1:Y:S01]  /*16b0*/  LDC R0, c[0x0][0x374] ;  /* 0x0000dd00ff007b82 */ /* 0x000e620000000800 */
[----:B------:R-:W-:-:S02]  /*16c0*/  USEL UR23, UR23, 0x1, !UP0 ;  /* 0x0000000117177887 */ /* 0x000fc4000c000000 */
[----:B------:R-:W-:Y:S02]  /*16d0*/  ULOP3.LUT UR22, UR22, 0x400, URZ, 0xc0, !UPT ;  /* 0x0000040016167892 */ /* 0x000fe4000f8ec0ff */
[----:B------:R-:W-:Y:S02]  /*16e0*/  ULOP3.LUT UR21, UR21, 0x40, URZ, 0xc0, !UPT ;  /* 0x0000004015157892 */ /* 0x000fe4000f8ec0ff */
[----:B------:R-:W-:Y:S02]  /*16f0*/  ULOP3.LUT UR15, UR15, 0x800, URZ, 0xc0, !UPT ;  /* 0x000008000f0f7892 */ /* 0x000fe4000f8ec0ff */
[----:B------:R-:W-:Y:S01]  /*1700*/  ULOP3.LUT UR10, UR10, 0x80, URZ, 0xc0, !UPT ;  /* 0x000000800a0a7892 */ /* 0x000fe2000f8ec0ff */
[----:B------:R-:W-:Y:S01]  /*1710*/  UMOV UR14, URZ ;  /* 0x000000ff000e7c82 */ /* 0x000fe20008000000 */
[----:B------:R-:W-:-:S10]  /*1720*/  UMOV UR6, 0x400 ;  /* 0x0000040000067882 */ /* 0x000fd40000000000 */
.L_x_33:
[----:B------:R-:W-:-:S03]  /*1730*/  UISETP.NE.AND UP0, UPT, UR37, URZ, UPT ;  /* 0x000000ff2500728c */ /* 0x000fc6000bf05270 */
[----:B--2---:R-:W-:Y:S02]  /*1740*/  UMOV UR37, UR4 ;  /* 0x0000000400257c82 */ /* 0x004fe40008000000 */
[----:B------:R-:W-:-:S04]  /*1750*/  ULEA UR5, UR37, UR6, 0x18 ;  /* 0x0000000625057291 */ /* 0x000fc8000f8ec0ff */
[----:B------:R-:W-:Y:S08]  /*1760*/  BRA.U UP0, `(.L_x_23) ;  /* 0x0000000100347547 */ /* 0x000ff0000b800000 */
[----:B------:R-:W2:Y:S01]  /*1770*/  S2R R4, SR_CgaCtaId ;  /* 0x0000000000047919 */ /* 0x000ea20000008800 */
[----:B------:R-:W-:-:S04]  /*1780*/  MOV R5, 0x400 ;  /* 0x0000040000057802 */ /* 0x000fc80000000f00 */
[----:B--2---:R-:W-:Y:S02]  /*1790*/  LEA R4, R4, R5, 0x18 ;  /* 0x0000000504047211 */ /* 0x004fe400078ec0ff */
[----:B------:R-:W-:-:S03]  /*17a0*/  SHF.L.U32 R5, R12, 0x1f, RZ ;  /* 0x0000001f0c057819 */ /* 0x000fc600000006ff */
[----:B------:R-:W-:-:S04]  /*17b0*/  IMAD R4, R13, 0x8, R4 ;  /* 0x000000080d047824 */ /* 0x000fc800078e0204 */
[----:B------:R-:W2:Y:S02]  /*17c0*/  SYNCS.PHASECHK.TRANS64.TRYWAIT P0, [R4+URZ+0x100], R5 ;  /* 0x00010005040075a7 */ /* 0x000ea400080011ff */
[----:B--2---:R-:W-:Y:S05]  /*17d0*/  @!P0 BRA `(.L_x_24) ;  /* 0x0000008000588947 */ /* 0x004fea0003800000 */
.L_x_130:
[----:B------:R1:W-:Y:S01]  /*17e0*/  SYNCS.ARRIVE.TRANS64.A1T0 RZ, [R4+URZ+0xf0], RZ ;  /* 0x0000f0ff04ff79a7 */ /* 0x0003e200081000ff */
[----:B------:R-:W-:-:S05]  /*17f0*/  VIADD R13, R13, 0x1 ;  /* 0x000000010d0d7836 */ /* 0x000fca0000000000 */
[----:B------:R-:W-:-:S04]  /*1800*/  ISETP.NE.AND P0, PT, R13, 0x2, PT ;  /* 0x000000020d00780c */ /* 0x000fc80003f05270 */
[----:B--2---:R-:W-:Y:S02]  /*1810*/  SEL R5, RZ, 0x1, P0 ;  /* 0x00000001ff057807 */ /* 0x004fe40000000000 */
[----:B------:R-:W-:Y:S02]  /*1820*/  SEL R13, R13, RZ, P0 ;  /* 0x000000ff0d0d7207 */ /* 0x000fe40000000000 */
[----:B------:R-:W-:-:S07]  /*1830*/  LOP3.LUT R12, R12, R5, RZ, 0x3c, !PT ;  /* 0x000000050c0c7212 */ /* 0x000fce00078e3cff */
.L_x_23:
[----:B------:R-:W-:Y:S01]  /*1840*/  ULEA UR7, UR14, UR5, 0x3 ;  /* 0x000000050e077291 */ /* 0x000fe2000f8e18ff */
[----:B-1----:R-:W-:-:S08]  /*1850*/  SHF.L.U32 R4, R16, 0x1f, RZ ;  /* 0x0000001f10047819 */ /* 0x002fd000000006ff */
[----:B------:R1:W2:Y:S02]  /*1860*/  SYNCS.PHASECHK.TRANS64.TRYWAIT P0, [UR7+0x30], R4 ;  /* 0x00003004ff0075a7 */ /* 0x0002a40008001107 */
[----:B------:R-:W3:Y:S02]  /*1870*/  LDCU UR7, c[0x0][0x38c] ;  /* 0x00007180ff0777ac */ /* 0x000ee40008000800 */
[----:B---3--:R-:W-:-:S09]  /*1880*/  UISETP.GE.AND UP0, UPT, UR7, 0x1, UPT ;  /* 0x000000010700788c */ /* 0x008fd2000bf06270 */
[----:B-1----:R-:W-:Y:S05]  /*1890*/  BRA.U !UP0, `(.L_x_25) ;  /* 0x0000000108ec7547 */ /* 0x002fea000b800000 */
[----:B------:R-:W-:Y:S01]  /*18a0*/  R2UR UR19, R20 ;  /* 0x00000000141372ca */ /* 0x000fe200000e0000 */
[----:B----4-:R-:W-:Y:S02]  /*18b0*/  UIADD3 UR28, UP2, UPT, UR30, 0x80, URZ ;  /* 0x000000801e1c7890 */ /* 0x010fe4000ff5e0ff */
[----:B------:R-:W-:Y:S02]  /*18c0*/  UIADD3 UR26, UP1, UPT, UR30, 0x280, URZ ;  /* 0x000002801e1a7890 */ /* 0x000fe4000ff3e0ff */
[----:B------:R-:W-:Y:S02]  /*18d0*/  UIADD3 UR24, UP0, UPT, UR30, 0x180, URZ ;  /* 0x000001801e187890 */ /* 0x000fe4000ff1e0ff */
[----:B------:R-:W-:Y:S02]  /*18e0*/  ULEA UR35, UR11, UR21, 0x7 ;  /* 0x000000150b237291 */ /* 0x000fe4000f8e38ff */
[----:B------:R-:W-:Y:S02]  /*18f0*/  UIADD3.X UR29, UPT, UPT, URZ, UR31, URZ, UP2, !UPT ;  /* 0x0000001fff1d7290 */ /* 0x000fe400097fe4ff */
[----:B------:R-:W-:-:S02]  /*1900*/  UIADD3.X UR27, UPT, UPT, URZ, UR31, URZ, UP1, !UPT ;  /* 0x0000001fff1b7290 */ /* 0x000fc40008ffe4ff */
[----:B------:R-:W-:Y:S02]  /*1910*/  UIADD3.X UR25, UPT, UPT, URZ, UR31, URZ, UP0, !UPT ;  /* 0x0000001fff197290 */ /* 0x000fe400087fe4ff */
[----:B------:R-:W-:Y:S01]  /*1920*/  USHF.L.U32 UR19, UR19, 0x7, URZ ;  /* 0x0000000713137899 */ /* 0x000fe200080006ff */
[----:B------:R-:W-:Y:S01]  /*1930*/  UMOV UR7, URZ ;  /* 0x000000ff00077c82 */ /* 0x000fe20008000000 */
[----:B------:R-:W-:Y:S01]  /*1940*/  UMOV UR13, UR14 ;  /* 0x0000000e000d7c82 */ /* 0x000fe20008000000 */
[----:B------:R-:W-:-:S09]  /*1950*/  UMOV UR12, URZ ;  /* 0x000000ff000c7c82 */ /* 0x000fd20008000000 */
.L_x_29:
[----:B-1----:R-:W-:Y:S01]  /*1960*/  ULEA UR33, UR13, UR5, 0x3 ;  /* 0x000000050d217291 */ /* 0x002fe2000f8e18ff */
[----:B--2---:R-:W-:Y:S11]  /*1970*/  @P0 BRA `(.L_x_26) ;  /* 0x00000000000c0947 */ /* 0x004ff60003800000 */
[----:B------:R-:W-:-:S04]  /*1980*/  SHF.L.U32 R5, R16, 0x1f, RZ ;  /* 0x0000001f10057819 */ /* 0x000fc800000006ff */
[----:B------:R-:W1:Y:S02]  /*1990*/  SYNCS.PHASECHK.TRANS64.TRYWAIT P0, [UR33+0x30], R5 ;  /* 0x00003005ff0075a7 */ /* 0x000e640008001121 */
[----:B-1----:R-:W-:Y:S05]  /*19a0*/  @!P0 BRA `(.L_x_27) ;  /* 0x0000007c00f88947 */ /* 0x002fea0003800000 */
.L_x_26:
[----:B------:R-:W-:Y:S01]  /*19b0*/  UIADD3 UR14, UPT, UPT, UR13, 0x1, URZ ;  /* 0x000000010d0e7890 */ /* 0x000fe2000fffe0ff */
[----:B-1----:R-:W-:Y:S01]  /*19c0*/  @!P4 IMAD.MOV.U32 R5, RZ, RZ, 0x6800 ;  /* 0x00006800ff05c424 */ /* 0x002fe200078e00ff */
[----:B------:R-:W-:Y:S02]  /*19d0*/  ULOP3.LUT UR9, UR7, 0x1, URZ, 0xc0, !UPT ;  /* 0x0000000107097892 */ /* 0x000fe4000f8ec0ff */
[----:B------:R-:W-:Y:S02]  /*19e0*/  UISETP.NE.AND UP0, UPT, UR14, 0x6, UPT ;  /* 0x000000060e00788c */ /* 0x000fe4000bf05270 */
[----:B------:R-:W-:Y:S02]  /*19f0*/  ULEA UR32, UR13, UR15, 0xc ;  /* 0x0000000f0d207291 */ /* 0x000fe4000f8e60ff */
[----:B------:R-:W-:Y:S01]  /*1a00*/  USEL UR16, URZ, 0x1, UP0 ;  /* 0x00000001ff107887 */ /* 0x000fe20008000000 */
[----:B------:R-:W-:Y:S01]  /*1a10*/  @!P4 ISETP.NE.AND P0, PT, RZ, UR9, PT ;  /* 0x00000009ff00cc0c */ /* 0x000fe2000bf05270 */
[----:B------:R-:W-:-:S02]  /*1a20*/  USEL UR14, UR14, URZ, UP0 ;  /* 0x000000ff0e0e7287 */ /* 0x000fc40008000000 */
[----:B------:R-:W-:Y:S01]  /*1a30*/  ULEA UR32, UR32, UR5, 0x1 ;  /* 0x0000000520207291 */ /* 0x000fe2000f8e08ff */
[----:B------:R-:W-:Y:S01]  /*1a40*/  @!P4 SEL R5, R5, 0x6000, !P0 ;  /* 0x000060000505c807 */ /* 0x000fe20004000000 */
[----:B------:R-:W-:Y:S01]  /*1a50*/  ULEA UR8, UR14, UR5, 0x3 ;  /* 0x000000050e087291 */ /* 0x000fe2000f8e18ff */
[----:B------:R-:W-:Y:S01]  /*1a60*/  LOP3.LUT R16, R16, UR16, RZ, 0x3c, !PT ;  /* 0x0000001010107c12 */ /* 0x000fe2000f8e3cff */
[----:B------:R-:W-:Y:S01]  /*1a70*/  ULEA UR16, UR13, UR5, 0xe ;  /* 0x000000050d107291 */ /* 0x000fe2000f8e70ff */
[----:B------:R1:W-:Y:S01]  /*1a80*/  @!P4 SYNCS.ARRIVE.TRANS64 RZ, [UR33], R5 ;  /* 0x00000005ffffc9a7 */ /* 0x0003e20008000021 */
[----:B------:R-:W-:Y:S01]  /*1a90*/  USHF.L.U32 UR34, UR7, 0x5, URZ ;  /* 0x0000000507227899 */ /* 0x000fe200080006ff */
[----:B------:R-:W-:Y:S01]  /*1aa0*/  SHF.L.U32 R4, R16, 0x1f, RZ ;  /* 0x0000001f10047819 */ /* 0x000fe200000006ff */
[----:B------:R-:W-:Y:S02]  /*1ab0*/  UIADD3 UR32, UPT, UPT, UR32, 0x10400, URZ ;  /* 0x0001040020207890 */ /* 0x000fe4000fffe0ff */
[----:B------:R-:W-:-:S02]  /*1ac0*/  USHF.L.U32 UR18, UR7, 0x6, URZ ;  /* 0x0000000607127899 */ /* 0x000fc400080006ff */
[----:B------:R-:W-:Y:S01]  /*1ad0*/  UIADD3 UR16, UPT, UPT, UR16, 0x1c400, URZ ;  /* 0x0001c40010107890 */ /* 0x000fe2000fffe0ff */
[----:B------:R-:W-:Y:S01]  /*1ae0*/  UMOV UR38, 0x0 ;  /* 0x0000000000267882 */ /* 0x000fe20000000000 */
[----:B------:R-:W-:Y:S01]  /*1af0*/  UMOV UR39, 0x10000000 ;  /* 0x1000000000277882 */ /* 0x000fe20000000000 */
[----:B------:R-:W-:Y:S01]  /*1b00*/  UMOV UR17, UR33 ;  /* 0x0000002100117c82 */ /* 0x000fe20008000000 */
[----:B------:R-:W-:Y:S01]  /*1b10*/  UMOV UR20, UR36 ;  /* 0x0000002400147c82 */ /* 0x000fe20008000000 */
[----:B------:R-:W-:Y:S01]  /*1b20*/  UISETP.NE.AND UP0, UPT, UR9, URZ, UPT ;  /* 0x000000ff0900728c */ /* 0x000fe2000bf05270 */
[----:B------:R1:W2:Y:S01]  /*1b30*/  SYNCS.PHASECHK.TRANS64.TRYWAIT P0, [UR8+0x30], R4 ;  /* 0x00003004ff0075a7 */ /* 0x0002a20008001108 */
[----:B------:R-:W-:Y:S02]  /*1b40*/  UMOV UR8, 0x30000 ;  /* 0x0003000000087882 */ /* 0x000fe40000000000 */
[----:B------:R1:W-:Y:S01]  /*1b50*/  UTMALDG.3D.MULTICAST [UR32], [UR28], UR8, desc[UR38] ;  /* 0x000026201c0073b4 */ /* 0x0003e20008011808 */
[----:B------:R1:W-:Y:S04]  /*1b60*/  UTMALDG.3D [UR16], [UR26], desc[UR38] ;  /* 0x000026101a0075b4 */ /* 0x0003e80008011000 */
[----:B------:R-:W-:Y:S05]  /*1b70*/  BRA.U UP0, `(.L_x_28) ;  /* 0x0000000100247547 */ /* 0x000fea000b800000 */
[----:B-1----:R-:W-:Y:S01]  /*1b80*/  ULEA UR8, UR13, UR22, 0xb ;  /* 0x000000160d087291 */ /* 0x002fe2000f8e58ff */
[----:B------:R-:W-:Y:S01]  /*1b90*/  UMOV UR16, 0x30000 ;  /* 0x0003000000107882 */ /* 0x000fe20000000000 */
[----:B------:R-:W-:Y:S02]  /*1ba0*/  UMOV UR38, 0x0 ;  /* 0x0000000000267882 */ /* 0x000fe40000000000 */
[----:B------:R-:W-:Y:S01]  /*1bb0*/  UIADD3 UR8, UPT, UPT, UR5, 0x34400, UR8 ;  /* 0x0003440005087890 */ /* 0x000fe2000fffe008 */
[----:B------:R-:W-:Y:S01]  /*1bc0*/  UMOV UR39, 0x10000000 ;  /* 0x1000000000277882 */ /* 0x000fe20000000000 */
[----:B------:R-:W-:Y:S01]  /*1bd0*/  UMOV UR9, UR33 ;  /* 0x0000002100097c82 */ /* 0x000fe20008000000 */
[----:B------:R-:W-:-:S06]  /*1be0*/  UMOV UR13, UR36 ;  /* 0x00000024000d7c82 */ /* 0x000fcc0008000000 */
[----:B------:R1:W-:Y:S02]  /*1bf0*/  UTMALDG.4D.MULTICAST [UR8], [UR24], UR16, desc[UR38] ;  /* 0x00002608180073b4 */ /* 0x0003e40008019810 */
[----:B-1----:R-:W-:-:S12]  /*1c00*/  UIADD3 UR12, UPT, UPT, UR12, 0x1, URZ ;  /* 0x000000010c0c7890 */ /* 0x002fd8000fffe0ff */
.L_x_28:
[----:B------:R-:W-:Y:S01]  /*1c10*/  UIADD3 UR7, UPT, UPT, UR7, 0x1, URZ ;  /* 0x0000000107077890 */ /* 0x000fe2000fffe0ff */
[----:B------:R-:W-:-:S03]  /*1c20*/  UMOV UR13, UR14 ;  /* 0x0000000e000d7c82 */ /* 0x000fc60008000000 */
[----:B------:R-:W-:-:S09]  /*1c30*/  UISETP.NE.AND UP0, UPT, UR7, UR23, UPT ;  /* 0x000000170700728c */ /* 0x000fd2000bf05270 */
[----:B------:R-:W-:Y:S05]  /*1c40*/  BRA.U UP0, `(.L_x_29) ;  /* 0xfffffffd00447547 */ /* 0x000fea000b83ffff */
.L_x_25:
[----:B------:R-:W-:Y:S01]  /*1c50*/  LEA R8, R15, UR5, 0x3 ;  /* 0x000000050f087c11 */ /* 0x000fe2000f8e18ff */
[----:B------:R-:W-:Y:S01]  /*1c60*/  @!P1 SYNCS.ARRIVE.TRANS64.A1T0 RZ, [UR5+0xa8], RZ ;  /* 0x0000a8ffffff99a7 */ /* 0x000fe20008100005 */
[----:B-1----:R-:W-:Y:S01]  /*1c70*/  SHF.L.U32 R5, R14, 0x1f, RZ ;  /* 0x0000001f0e057819 */ /* 0x002fe200000006ff */
[----:B------:R-:W-:-:S03]  /*1c80*/  NOP ;  /* 0x0000000000007918 */ /* 0x000fc60000000000 */
[----:B--2---:R-:W1:Y:S01]  /*1c90*/  SYNCS.PHASECHK.TRANS64.TRYWAIT P0, [R8+URZ+0xb0], R5 ;  /* 0x0000b005080075a7 */ /* 0x004e6200080011ff */
[----:B------:R-:W-:Y:S01]  /*1ca0*/  LEA R4, R15, UR5, 0x4 ;  /* 0x000000050f047c11 */ /* 0x000fe2000f8e20ff */
[----:B-1----:R-:W-:Y:S06]  /*1cb0*/  @!P0 BRA `(.L_x_30) ;  /* 0x0000007c004c8947 */ /* 0x002fec0003800000 */
.L_x_132:
[----:B-1----:R-:W1:Y:S01]  /*1cc0*/  LDS.128 R4, [R4+0x120] ;  /* 0x0001200004047984 */ /* 0x002e620000000c00 */
[----:B------:R-:W-:Y:S01]  /*1cd0*/  ISETP.GE.AND P0, PT, R2, 0x1, PT ;  /* 0x000000010200780c */ /* 0x000fe20003f06270 */
[----:B------:R-:W-:Y:S01]  /*1ce0*/  VIADD R8, R8, 0xc0 ;  /* 0x000000c008087836 */ /* 0x000fe20000000000 */
[----:B------:R-:W-:Y:S01]  /*1cf0*/  @!PT LDS RZ, [RZ] ;  /* 0x00000000fffff984 */ /* 0x000fe20000000800 */
[----:B------:R-:W-:Y:S01]  /*1d00*/  @!PT LDS RZ, [RZ] ;  /* 0x00000000fffff984 */ /* 0x000fe20000000800 */
[----:B------:R-:W-:Y:S01]  /*1d10*/  @!PT LDS RZ, [RZ] ;  /* 0x00000000fffff984 */ /* 0x000fe20000000800 */
[----:B------:R-:W-:Y:S01]  /*1d20*/  @!PT LDS RZ, [RZ] ;  /* 0x00000000fffff984 */ /* 0x000fe20000000800 */
[----:B------:R2:W-:Y:S06]  /*1d30*/  MEMBAR.ALL.CTA ;  /* 0x0000000000007992 */ /* 0x0005ec0000008000 */
[----:B--2---:R-:W2:Y:S01]  /*1d40*/  FENCE.VIEW.ASYNC.S ;  /* 0x00000000000073c6 */ /* 0x004ea20000000000 */
[----:B------:R-:W-:-:S04]  /*1d50*/  PRMT R8, RZ, 0x654, R8 ;  /* 0x00000654ff087816 */ /* 0x000fc80000000008 */
[----:B--2---:R2:W-:Y:S01]  /*1d60*/  SYNCS.ARRIVE.TRANS64.RED.A1T0 RZ, [R8+URZ], RZ ;  /* 0x000000ff08ff79a7 */ /* 0x0045e200081004ff */
[----:B-1----:R-:W-:-:S13]  /*1d70*/  LOP3.LUT P2, RZ, R6, 0x1, RZ, 0xc0, !PT ;  /* 0x0000000106ff7812 */ /* 0x002fda000784c0ff */
[----:B------:R-:W-:Y:S01]  /*1d80*/  @P2 SHF.R.U32.HI R9, RZ, 0x10, R5 ;  /* 0x00000010ff092819 */ /* 0x000fe20000011605 */
[----:B------:R-:W-:Y:S01]  /*1d90*/  VOTEU.ANY UP0, P2 ;  /* 0x0000000000ff7886 */ /* 0x000fe20001000100 */
[----:B------:R-:W-:Y:S02]  /*1da0*/  @P2 MOV R11, R4 ;  /* 0x00000004000b2202 */ /* 0x000fe40000000f00 */
[----:B------:R-:W-:Y:S02]  /*1db0*/  @P2 R2UR.BROADCAST UR7, R9 ;  /* 0x00000000090722ca */ /* 0x000fe400008e0000 */
[----:B------:R-:W-:-:S11]  /*1dc0*/  @P2 LOP3.LUT R10, R5, 0xffff, RZ, 0xc0, !PT ;  /* 0x0000ffff050a2812 */ /* 0x000fd600078ec0ff */
[----:B------:R-:W-:Y:S01]  /*1dd0*/  @UP0 UMOV UR36, UR7 ;  /* 0x0000000700240c82 */ /* 0x000fe20008000000 */
[----:B--2---:R-:W-:Y:S05]  /*1de0*/  @!P0 BRA `(.L_x_31) ;  /* 0x0000000000b88947 */ /* 0x004fea0003800000 */
[----:B------:R-:W1:Y:S01]  /*1df0*/  LDC.64 R6, c[0x0][0xd18] ;  /* 0x00034600ff067b82 */ /* 0x000e620000000a00 */
[----:B------:R-:W-:-:S07]  /*1e00*/  ISETP.NE.AND P3, PT, R2, 0x1, PT ;  /* 0x000000010200780c */ /* 0x000fce0003f65270 */
[----:B------:R-:W2:Y:S08]  /*1e10*/  LDC.64 R8, c[0x0][0xd10] ;  /* 0x00034400ff087b82 */ /* 0x000eb00000000a00 */
[----:B------:R-:W3:Y:S08]  /*1e20*/  LDC R17, c[0x0][0xd20] ;  /* 0x00034800ff117b82 */ /* 0x000ef00000000800 */
[----:B------:R-:W4:Y:S01]  /*1e30*/  LDC R18, c[0x0][0xd0c] ;  /* 0x00034300ff127b82 */ /* 0x000f220000000800 */
[----:B-1----:R-:W-:Y:S01]  /*1e40*/  IMAD.HI.U32 R22, R0, R7, RZ ;  /* 0x0000000700167227 */ /* 0x002fe200078e00ff */
[----:B------:R-:W-:-:S06]  /*1e50*/  ISETP.NE.AND P0, PT, R6, 0x1, PT ;  /* 0x000000010600780c */ /* 0x000fcc0003f05270 */
[----:B------:R-:W1:Y:S01]  /*1e60*/  LDC.64 R4, c[0x0][0xd28] ;  /* 0x00034a00ff047b82 */ /* 0x000e620000000a00 */
[----:B--2---:R-:W-:-:S04]  /*1e70*/  IMAD.HI.U32 R20, R3, R8, RZ ;  /* 0x0000000803147227 */ /* 0x004fc800078e00ff */
[----:B------:R-:W-:Y:S01]  /*1e80*/  IMAD.HI.U32 R24, R11, R8, RZ ;  /* 0x000000080b187227 */ /* 0x000fe200078e00ff */
[----:B------:R-:W-:Y:S02]  /*1e90*/  SHF.R.U32.HI R20, RZ, R9, R20 ;  /* 0x00000009ff147219 */ /* 0x000fe40000011614 */
[----:B---3--:R-:W-:Y:S01]  /*1ea0*/  SHF.R.U32.HI R19, RZ, R17, R22 ;  /* 0x00000011ff137219 */ /* 0x008fe20000011616 */
[----:B------:R-:W-:Y:S01]  /*1eb0*/  IMAD.HI.U32 R22, R10, R7, RZ ;  /* 0x000000070a167227 */ /* 0x000fe200078e00ff */
[----:B------:R-:W-:Y:S02]  /*1ec0*/  SHF.R.U32.HI R24, RZ, R9, R24 ;  /* 0x00000009ff187219 */ /* 0x000fe40000011618 */
[----:B------:R-:W-:Y:S02]  /*1ed0*/  SEL R19, R0, R19, !P0 ;  /* 0x0000001300137207 */ /* 0x000fe40004000000 */
[----:B------:R-:W-:Y:S02]  /*1ee0*/  SHF.R.U32.HI R17, RZ, R17, R22 ;  /* 0x00000011ff117219 */ /* 0x000fe40000011616 */
[----:B----4-:R-:W-:-:S02]  /*1ef0*/  ISETP.NE.AND P1, PT, R18, 0x1, PT ;  /* 0x000000011200780c */ /* 0x010fc40003f25270 */
[----:B------:R-:W-:Y:S02]  /*1f00*/  SEL R17, R10, R17, !P0 ;  /* 0x000000110a117207 */ /* 0x000fe40004000000 */
[----:B------:R-:W-:Y:S02]  /*1f10*/  SEL R21, R3, R20, !P1 ;  /* 0x0000001403157207 */ /* 0x000fe40004800000 */
[----:B------:R-:W-:Y:S01]  /*1f20*/  SEL R7, R11, R24, !P1 ;  /* 0x000000180b077207 */ /* 0x000fe20004800000 */
[----:B-1----:R-:W-:Y:S01]  /*1f30*/  IMAD.HI.U32 R20, R19, R4, RZ ;  /* 0x0000000413147227 */ /* 0x002fe200078e00ff */
[----:B------:R-:W-:-:S03]  /*1f40*/  IADD3 R9, PT, PT, -R17, RZ, RZ ;  /* 0x000000ff11097210 */ /* 0x000fc60007ffe1ff */
[----:B------:R-:W-:Y:S01]  /*1f50*/  IMAD.HI.U32 R8, R21, R4, RZ ;  /* 0x0000000415087227 */ /* 0x000fe200078e00ff */
[----:B------:R-:W-:-:S03]  /*1f60*/  @P3 SHF.R.U32.HI R19, RZ, R5, R20 ;  /* 0x00000005ff133219 */ /* 0x000fc60000011614 */
[----:B------:R-:W-:Y:S01]  /*1f70*/  IMAD R9, R6, R9, R10 ;  /* 0x0000000906097224 */ /* 0x000fe200078e020a */
        /* <DEDUP_REMOVED lines=12> */
[----:B------:R-:W-:-:S05]  /*2040*/  @!P0 SEL R5, R7, R20, !P3 ;  /* 0x0000001407058207 */ /* 0x000fca0005800000 */
[--C-:B------:R-:W-:Y:S02]  /*2050*/  @!P0 IMAD.IADD R8, R8, 0x1, -R5.reuse ;  /* 0x0000000108088824 */ /* 0x100fe400078e0a05 */
[----:B------:R-:W-:Y:S01]  /*2060*/  @!P0 IMAD R5, R4, R21, R5 ;  /* 0x0000001504058224 */ /* 0x000fe200078e0205 */
[----:B------:R-:W-:Y:S01]  /*2070*/  IADD3 R4, PT, PT, -R7, RZ, RZ ;  /* 0x000000ff07047210 */ /* 0x000fe20007ffe1ff */
[----:B------:R-:W-:Y:S02]  /*2080*/  @!P0 IMAD R17, R2, R8, R7 ;  /* 0x0000000802118224 */ /* 0x000fe400078e0207 */
[----:B------:R-:W-:Y:S02]  /*2090*/  @!P0 IMAD.MOV.U32 R7, RZ, RZ, R5 ;  /* 0x000000ffff078224 */ /* 0x000fe400078e0005 */
[----:B------:R-:W-:Y:S02]  /*20a0*/  IMAD R4, R18, R4, R11 ;  /* 0x0000000412047224 */ /* 0x000fe400078e020b */
[----:B------:R-:W-:-:S02]  /*20b0*/  IMAD R10, R17, R6, R9 ;  /* 0x00000006110a7224 */ /* 0x000fc400078e0209 */
[----:B------:R-:W-:Y:S02]  /*20c0*/  IMAD R11, R7, R18, R4 ;  /* 0x00000012070b7224 */ /* 0x000fe400078e0204 */
.L_x_31:
[----:B------:R-:W1:Y:S02]  /*20d0*/  LDCU UR7, c[0x0][0xd30] ;  /* 0x0001a600ff0777ac */ /* 0x000e640008000800 */
[----:B-1----:R-:W-:-:S09]  /*20e0*/  UISETP.NE.AND UP0, UPT, UR7, 0x1, UPT ;  /* 0x000000010700788c */ /* 0x002fd2000bf05270 */
[----:B------:R-:W-:Y:S05]  /*20f0*/  BRA.U UP0, `(.L_x_32) ;  /* 0x0000000100407547 */ /* 0x000fea000b800000 */
[----:B------:R-:W1:Y:S08]  /*2100*/  LDC.64 R6, c[0x0][0xd10] ;  /* 0x00034400ff067b82 */ /* 0x000e700000000a00 */
[----:B------:R-:W2:Y:S08]  /*2110*/  LDC.64 R4, c[0x0][0xd18] ;  /* 0x00034600ff047b82 */ /* 0x000eb00000000a00 */
[----:B------:R-:W3:Y:S08]  /*2120*/  LDC R8, c[0x0][0xd20] ;  /* 0x00034800ff087b82 */ /* 0x000ef00000000800 */
[----:B------:R-:W4:Y:S01]  /*2130*/  LDC R18, c[0x0][0xd0c] ;  /* 0x00034300ff127b82 */ /* 0x000f220000000800 */
[----:B-1----:R-:W-:-:S05]  /*2140*/  IMAD.HI.U32 R6, R11, R6, RZ ;  /* 0x000000060b067227 */ /* 0x002fca00078e00ff */
[----:B------:R-:W-:Y:S01]  /*2150*/  SHF.R.U32.HI R6, RZ, R7, R6 ;  /* 0x00000007ff067219 */ /* 0x000fe20000011606 */
[----:B--2---:R-:W-:Y:S01]  /*2160*/  IMAD.HI.U32 R5, R10, R5, RZ ;  /* 0x000000050a057227 */ /* 0x004fe200078e00ff */
[----:B------:R-:W-:-:S04]  /*2170*/  ISETP.NE.AND P0, PT, R4, 0x1, PT ;  /* 0x000000010400780c */ /* 0x000fc80003f05270 */
[----:B---3--:R-:W-:-:S04]  /*2180*/  SHF.R.U32.HI R5, RZ, R8, R5 ;  /* 0x00000008ff057219 */ /* 0x008fc80000011605 */
[----:B------:R-:W-:Y:S02]  /*2190*/  SEL R5, R10, R5, !P0 ;  /* 0x000000050a057207 */ /* 0x000fe40004000000 */
[----:B----4-:R-:W-:-:S04]  /*21a0*/  ISETP.NE.AND P1, PT, R18, 0x1, PT ;  /* 0x000000011200780c */ /* 0x010fc80003f25270 */
[----:B------:R-:W-:-:S05]  /*21b0*/  SEL R6, R11, R6, !P1 ;  /* 0x000000060b067207 */ /* 0x000fca0004800000 */
[----:B------:R-:W-:Y:S02]  /*21c0*/  IMAD.IADD R7, R5, 0x1, -R6 ;  /* 0x0000000105077824 */ /* 0x000fe400078e0a06 */
[----:B------:R-:W-:Y:S02]  /*21d0*/  IMAD.IADD R5, R6, 0x1, -R5 ;  /* 0x0000000106057824 */ /* 0x000fe400078e0a05 */
[----:B------:R-:W-:Y:S02]  /*21e0*/  IMAD R11, R7, R18, R11 ;  /* 0x00000012070b7224 */ /* 0x000fe400078e020b */
[----:B------:R-:W-:-:S07]  /*21f0*/  IMAD R10, R5, R4, R10 ;  /* 0x00000004050a7224 */ /* 0x000fce00078e020a */
.L_x_32:
[----:B------:R-:W-:Y:S01]  /*2200*/  VIADD R15, R15, 0x1 ;  /* 0x000000010f0f7836 */ /* 0x000fe20000000000 */
[----:B------:R-:W-:Y:S01]  /*2210*/  PLOP3.LUT P1, PT, PT, PT, PT, 0x80, 0x8 ;  /* 0x000000000008781c */ /* 0x000fe20003f2f070 */
[----:B------:R-:W-:Y:S02]  /*2220*/  IMAD.IADD R4, R11, 0x1, R92 ;  /* 0x000000010b047824 */ /* 0x000fe400078e025c */
[----:B------:R-:W-:Y:S01]  /*2230*/  IMAD.IADD R20, R10, 0x1, R81 ;  /* 0x000000010a147824 */ /* 0x000fe200078e0251 */
[C---:B------:R-:W-:Y:S02]  /*2240*/  ISETP.NE.AND P0, PT, R15.reuse, 0x2, PT ;  /* 0x000000020f00780c */ /* 0x040fe40003f05270 */
[----:B------:R-:W-:Y:S02]  /*2250*/  R2UR UR11, R4 ;  /* 0x00000000040b72ca */ /* 0x000fe400000e0000 */
[----:B------:R-:W-:Y:S02]  /*2260*/  SEL R5, RZ, 0x1, P0 ;  /* 0x00000001ff057807 */ /* 0x000fe40000000000 */
[----:B------:R-:W-:-:S02]  /*2270*/  SEL R15, R15, RZ, P0 ;  /* 0x000000ff0f0f7207 */ /* 0x000fc40000000000 */
[----:B------:R-:W-:Y:S01]  /*2280*/  LOP3.LUT R14, R14, R5, RZ, 0x3c, !PT ;  /* 0x000000050e0e7212 */ /* 0x000fe200078e3cff */
[----:B------:R-:W-:Y:S08]  /*2290*/  @P2 BRA `(.L_x_33) ;  /* 0xfffffff400242947 */ /* 0x000ff0000383ffff */
[----:B------:R-:W-:Y:S01]  /*22a0*/  UIADD3 UR5, UPT, UPT, UR5, 0x30, URZ ;  /* 0x0000003005057890 */ /* 0x000fe2000fffe0ff */
[----:B------:R-:W-:-:S03]  /*22b0*/  SHF.L.U32 R3, R16, 0x1f, RZ ;  /* 0x0000001f10037819 */ /* 0x000fc600000006ff */
[----:B------:R-:W-:-:S09]  /*22c0*/  ULEA UR4, UR14, UR5, 0x3 ;  /* 0x000000050e047291 */ /* 0x000fd2000f8e18ff */
[----:B------:R-:W1:Y:S02]  /*22d0*/  SYNCS.PHASECHK.TRANS64.TRYWAIT P0, [UR4], R3 ;  /* 0x00000003ff0075a7 */ /* 0x000e640008001104 */
[----:B-1----:R-:W-:Y:S05]  /*22e0*/  @!P0 BRA `(.L_x_34) ;  /* 0x0000007400d48947 */ /* 0x002fea0003800000 */
.L_x_134:
[----:B------:R-:W-:-:S04]  /*22f0*/  UIADD3 UR6, UPT, UPT, UR14, 0x1, URZ ;  /* 0x000000010e067890 */ /* 0x000fc8000fffe0ff */
[----:B------:R-:W-:-:S04]  /*2300*/  UISETP.NE.AND UP0, UPT, UR6, 0x6, UPT ;  /* 0x000000060600788c */ /* 0x000fc8000bf05270 */
[----:B------:R-:W-:Y:S02]  /*2310*/  USEL UR7, URZ, 0x1, UP0 ;  /* 0x00000001ff077887 */ /* 0x000fe40008000000 */
[----:B------:R-:W-:-:S04]  /*2320*/  USEL UR6, UR6, URZ, UP0 ;  /* 0x000000ff06067287 */ /* 0x000fc80008000000 */
[----:B------:R-:W-:Y:S01]  /*2330*/  ULEA UR4, UR6, UR5, 0x3 ;  /* 0x0000000506047291 */ /* 0x000fe2000f8e18ff */
[----:B------:R-:W-:-:S04]  /*2340*/  LOP3.LUT R2, R16, UR7, RZ, 0x3c, !PT ;  /* 0x0000000710027c12 */ /* 0x000fc8000f8e3cff */
[----:B-1----:R-:W-:-:S04]  /*2350*/  SHF.L.U32 R3, R2, 0x1f, RZ ;  /* 0x0000001f02037819 */ /* 0x002fc800000006ff */
[----:B------:R-:W1:Y:S02]  /*2360*/  SYNCS.PHASECHK.TRANS64.TRYWAIT P0, [UR4], R3 ;  /* 0x00000003ff0075a7 */ /* 0x000e640008001104 */
[----:B-1----:R-:W-:Y:S05]  /*2370*/  @!P0 BRA `(.L_x_35) ;  /* 0x0000007400c88947 */ /* 0x002fea0003800000 */
.L_x_136:
        /* <DEDUP_REMOVED lines=9> */
.L_x_138:
        /* <DEDUP_REMOVED lines=9> */
.L_x_140:
        /* <DEDUP_REMOVED lines=9> */
.L_x_142:
[----:B------:R-:W-:-:S04]  /*2530*/  UIADD3 UR6, UPT, UPT, UR6, 0x1, URZ ;  /* 0x0000000106067890 */ /* 0x000fc8000fffe0ff */
[----:B------:R-:W-:-:S04]  /*2540*/  UISETP.NE.AND UP0, UPT, UR6, 0x6, UPT ;  /* 0x000000060600788c */ /* 0x000fc8000bf05270 */
[----:B------:R-:W-:Y:S02]  /*2550*/  USEL UR4, URZ, 0x1, UP0 ;  /* 0x00000001ff047887 */ /* 0x000fe40008000000 */
[----:B------:R-:W-:-:S04]  /*2560*/  USEL UR6, UR6, URZ, UP0 ;  /* 0x000000ff06067287 */ /* 0x000fc80008000000 */
[----:B------:R-:W-:Y:S01]  /*2570*/  ULEA UR6, UR6, UR5, 0x3 ;  /* 0x0000000506067291 */ /* 0x000fe2000f8e18ff */
[----:B-1----:R-:W-:-:S04]  /*2580*/  LOP3.LUT R3, R2, UR4, RZ, 0x3c, !PT ;  /* 0x0000000402037c12 */ /* 0x002fc8000f8e3cff */
[----:B------:R-:W-:Y:S01]  /*2590*/  SHF.L.U32 R3, R3, 0x1f, RZ ;  /* 0x0000001f03037819 */ /* 0x000fe200000006ff */
[----:B------:R-:W-:-:S07]  /*25a0*/  IMAD.U32 R0, RZ, RZ, UR6 ;  /* 0x00000006ff007e24 */ /* 0x000fce000f8e00ff */
.L_x_39:
[----:B-1----:R1:W2:Y:S02]  /*25b0*/  SYNCS.PHASECHK.TRANS64.TRYWAIT P0, [R0+URZ], R3 ;  /* 0x00000003000075a7 */ /* 0x0022a400080011ff */
[----:B--2---:R-:W-:Y:S05]  /*25c0*/  @!P0 NANOSLEEP.SYNCS 0x989680 ;  /* 0x009896800000895d */ /* 0x004fea0003900000 */
[----:B------:R-:W2:Y:S02]  /*25d0*/  @!P0 SYNCS.PHASECHK.TRANS64 P0, [R0+URZ], R3 ;  /* 0x00000003000085a7 */ /* 0x000ea400080010ff */
[----:B--2-4-:R-:W-:Y:S05]  /*25e0*/  @P0 EXIT ;  /* 0x000000000000094d */ /* 0x014fea0003800000 */
[----:B------:R-:W-:Y:S05]  /*25f0*/  BRA `(.L_x_39) ;  /* 0xfffffffc00ec7947 */ /* 0x000fea000383ffff */
.L_x_22:
[----:B------:R-:W-:-:S04]  /*2600*/  UISETP.NE.AND UP1, UPT, UR37, URZ, UPT ;  /* 0x000000ff2500728c */ /* 0x000fc8000bf25270 */
[----:B------:R-:W-:-:S09]  /*2610*/  UISETP.NE.OR UP1, UPT, UR8, 0x1, UP1 ;  /* 0x000000010800788c */ /* 0x000fd20008f25670 */
[----:B------:R-:W-:Y:S05]  /*2620*/  BRA.U UP1, `(.L_x_40) ;  /* 0x0000000501487547 */ /* 0x000fea000b800000 */
[----:B------:R-:W-:Y:S01]  /*2630*/  ISETP.GE.U32.AND P2, PT, R3, 0x2, PT ;  /* 0x000000020300780c */ /* 0x000fe20003f46070 */
[----:B------:R-:W-:Y:S01]  /*2640*/  IMAD.MOV.U32 R12, RZ, RZ, 0x1 ;  /* 0x00000001ff0c7424 */ /* 0x000fe200078e00ff */
[----:B------:R-:W-:Y:S02]  /*2650*/  CS2R R10, SRZ ;  /* 0x00000000000a7805 */ /* 0x000fe4000001ff00 */
[----:B------:R-:W-:Y:S01]  /*2660*/  CS2R R8, SRZ ;  /* 0x0000000000087805 */ /* 0x000fe2000001ff00 */
[----:B------:R-:W-:Y:S01]  /*2670*/  UMOV UR4, 0x400 ;  /* 0x0000040000047882 */ /* 0x000fe20000000000 */
[----:B------:R-:W-:Y:S01]  /*2680*/  UMOV UR6, URZ ;  /* 0x000000ff00067c82 */ /* 0x000fe20008000000 */
[----:B------:R-:W-:-:S12]  /*2690*/  ULEA UR37, UR37, UR4, 0x18 ;  /* 0x0000000425257291 */ /* 0x000fd8000f8ec0ff */
.L_x_44:
[----:B------:R-:W-:Y:S02]  /*26a0*/  LEA R0, R8, UR37, 0x3 ;  /* 0x0000002508007c11 */ /* 0x000fe4000f8e18ff */
[----:B------:R-:W-:-:S03]  /*26b0*/  SHF.L.U32 R5, R9, 0x1f, RZ ;  /* 0x0000001f09057819 */ /* 0x000fc600000006ff */
[----:B------:R-:W-:Y:S01]  /*26c0*/  VIADD R4, R0, 0x100 ;  /* 0x0000010000047836 */ /* 0x000fe20000000000 */
[----:B------:R-:W1:Y:S02]  /*26d0*/  SYNCS.PHASECHK.TRANS64.TRYWAIT P0, [R0+URZ+0xf0], R5 ;  /* 0x0000f005000075a7 */ /* 0x000e6400080011ff */
[----:B-1----:R-:W-:Y:S05]  /*26e0*/  @!P0 BRA `(.L_x_41) ;  /* 0x00000074004c8947 */ /* 0x002fea0003800000 */
.L_x_143:
[----:B------:R-:W-:Y:S01]  /*26f0*/  ULEA UR5, UR6, UR37, 0x3 ;  /* 0x0000002506057291 */ /* 0x000fe2000f8e18ff */
[----:B------:R-:W-:Y:S01]  /*2700*/  PRMT R4, RZ, 0x654, R4 ;  /* 0x00000654ff047816 */ /* 0x000fe20000000004 */
[----:B-1----:R-:W-:Y:S01]  /*2710*/  @!P2 IMAD.MOV.U32 R5, RZ, RZ, 0x10 ;  /* 0x00000010ff05a424 */ /* 0x002fe200078e00ff */
[----:B------:R-:W-:Y:S01]  /*2720*/  SHF.L.U32 R7, R12, 0x1f, RZ ;  /* 0x0000001f0c077819 */ /* 0x000fe200000006ff */
[----:B------:R-:W-:Y:S01]  /*2730*/  UIADD3 UR4, UPT, UPT, UR5, 0xb0, URZ ;  /* 0x000000b005047890 */ /* 0x000fe2000fffe0ff */
[----:B------:R1:W-:Y:S05]  /*2740*/  SYNCS.ARRIVE.TRANS64.RED.A1T0 RZ, [R4+URZ], RZ ;  /* 0x000000ff04ff79a7 */ /* 0x0003ea00081004ff */
[----:B------:R-:W-:Y:S01]  /*2750*/  IMAD.U32 R0, RZ, RZ, UR4 ;  /* 0x00000004ff007e24 */ /* 0x000fe2000f8e00ff */
[----:B------:R-:W2:Y:S04]  /*2760*/  SYNCS.PHASECHK.TRANS64.TRYWAIT P0, [UR5+0xc0], R7 ;  /* 0x0000c007ff0075a7 */ /* 0x000ea80008001105 */
[----:B------:R-:W-:Y:S01]  /*2770*/  PRMT R13, R3, 0x654, R0 ;  /* 0x00000654030d7816 */ /* 0x000fe20000000000 */
[----:B-12---:R-:W-:Y:S06]  /*2780*/  @!P0 BRA `(.L_x_42) ;  /* 0x0000007400388947 */ /* 0x006fec0003800000 */
.L_x_145:
[----:B------:R-:W-:Y:S01]  /*2790*/  ULEA UR4, UR6, UR37, 0x4 ;  /* 0x0000002506047291 */ /* 0x000fe2000f8e20ff */
[----:B---3--:R-:W-:Y:S01]  /*27a0*/  SEL R2, R13, R2, !P2 ;  /* 0x000000020d027207 */ /* 0x008fe20005000000 */
[----:B------:R-:W-:Y:S01]  /*27b0*/  UIADD3 UR5, UPT, UPT, UR5, 0xb0, URZ ;  /* 0x000000b005057890 */ /* 0x000fe2000fffe0ff */
[----:B-1----:R-:W-:Y:S01]  /*27c0*/  LEA R0, R11, UR37, 0x3 ;  /* 0x000000250b007c11 */ /* 0x002fe2000f8e18ff */
[----:B------:R-:W-:Y:S01]  /*27d0*/  UIADD3 UR4, UPT, UPT, UR4, 0x120, URZ ;  /* 0x0000012004047890 */ /* 0x000fe2000fffe0ff */
[----:B------:R1:W-:Y:S01]  /*27e0*/  @!P2 SYNCS.ARRIVE.TRANS64.RED RZ, [R2+URZ], R5 ;  /* 0x0000000502ffa9a7 */ /* 0x0003e200080004ff */
[----:B------:R-:W-:Y:S01]  /*27f0*/  UIADD3 UR6, UPT, UPT, UR6, 0x1, URZ ;  /* 0x0000000106067890 */ /* 0x000fe2000fffe0ff */
[----:B------:R-:W-:-:S03]  /*2800*/  VIADD R8, R8, 0x1 ;  /* 0x0000000108087836 */ /* 0x000fc60000000000 */
[----:B------:R-:W-:Y:S02]  /*2810*/  UISETP.NE.AND UP0, UPT, UR6, 0x2, UPT ;  /* 0x000000020600788c */ /* 0x000fe4000bf05270 */
[----:B------:R-:W-:Y:S01]  /*2820*/  ISETP.NE.AND P0, PT, R8, 0x2, PT ;  /* 0x000000020800780c */ /* 0x000fe20003f05270 */
[----:B------:R-:W-:Y:S06]  /*2830*/  UGETNEXTWORKID.BROADCAST [UR4], [UR5] ;  /* 0x00000000040073ca */ /* 0x000fec0008000100 */
[----:B------:R-:W-:Y:S02]  /*2840*/  USEL UR4, URZ, 0x1, UP0 ;  /* 0x00000001ff047887 */ /* 0x000fe40008000000 */
[----:B------:R-:W-:-:S04]  /*2850*/  USEL UR6, UR6, URZ, UP0 ;  /* 0x000000ff06067287 */ /* 0x000fc80008000000 */
[----:B------:R-:W-:Y:S02]  /*2860*/  LOP3.LUT R12, R12, UR4, RZ, 0x3c, !PT ;  /* 0x000000040c0c7c12 */ /* 0x000fe4000f8e3cff */
[----:B-1----:R-:W-:-:S04]  /*2870*/  SHF.L.U32 R5, R10, 0x1f, RZ ;  /* 0x0000001f0a057819 */ /* 0x002fc800000006ff */
[----:B------:R-:W1:Y:S02]  /*2880*/  SYNCS.PHASECHK.TRANS64.TRYWAIT P1, [R0+URZ+0xb0], R5 ;  /* 0x0000b005000075a7 */ /* 0x000e6400080211ff */
[----:B-1----:R-:W-:Y:S05]  /*2890*/  @!P1 BRA `(.L_x_43) ;  /* 0x00000074000c9947 */ /* 0x002fea0003800000 */
.L_x_146:
[C---:B------:R-:W-:Y:S01]  /*28a0*/  LEA R4, R11.reuse, UR37, 0x4 ;  /* 0x000000250b047c11 */ /* 0x040fe2000f8e20ff */
[----:B-1----:R-:W-:Y:S01]  /*28b0*/  VIADD R0, R0, 0xc0 ;  /* 0x000000c000007836 */ /* 0x002fe20000000000 */
[----:B------:R-:W-:Y:S01]  /*28c0*/  SEL R8, R8, RZ, P0 ;  /* 0x000000ff08087207 */ /* 0x000fe20000000000 */
[----:B------:R-:W-:-:S03]  /*28d0*/  VIADD R11, R11, 0x1 ;  /* 0x000000010b0b7836 */ /* 0x000fc60000000000 */
[----:B------:R-:W1:Y:S01]  /*28e0*/  LDS.128 R4, [R4+0x120] ;  /* 0x0001200004047984 */ /* 0x000e620000000c00 */
[----:B------:R-:W-:Y:S02]  /*28f0*/  PRMT R0, RZ, 0x654, R0 ;  /* 0x00000654ff007816 */ /* 0x000fe40000000000 */
[C---:B------:R-:W-:Y:S01]  /*2900*/  ISETP.NE.AND P1, PT, R11.reuse, 0x2, PT ;  /* 0x000000020b00780c */ /* 0x040fe20003f25270 */
[----:B------:R-:W-:Y:S01]  /*2910*/  @!PT LDS RZ, [RZ] ;  /* 0x00000000fffff984 */ /* 0x000fe20000000800 */
[----:B------:R-:W-:Y:S01]  /*2920*/  @!PT LDS RZ, [RZ] ;  /* 0x00000000fffff984 */ /* 0x000fe20000000800 */
[----:B------:R-:W-:Y:S01]  /*2930*/  @!PT LDS RZ, [RZ] ;  /* 0x00000000fffff984 */ /* 0x000fe20000000800 */
[----:B------:R-:W-:Y:S01]  /*2940*/  @!PT LDS RZ, [RZ] ;  /* 0x00000000fffff984 */ /* 0x000fe20000000800 */
[----:B------:R2:W-:Y:S06]  /*2950*/  MEMBAR.ALL.CTA ;  /* 0x0000000000007992 */ /* 0x0005ec0000008000 */
[----:B--2---:R-:W2:Y:S01]  /*2960*/  FENCE.VIEW.ASYNC.S ;  /* 0x00000000000073c6 */ /* 0x004ea20000000000 */
[----:B------:R-:W-:Y:S01]  /*2970*/  SEL R11, R11, RZ, P1 ;  /* 0x000000ff0b0b7207 */ /* 0x000fe20000800000 */
[----:B--2---:R2:W-:Y:S01]  /*2980*/  SYNCS.ARRIVE.TRANS64.RED.A1T0 RZ, [R0+URZ], RZ ;  /* 0x000000ff00ff79a7 */ /* 0x0045e200081004ff */
[----:B-1----:R-:W-:-:S02]  /*2990*/  LOP3.LUT P3, RZ, R6, 0x1, RZ, 0xc0, !PT ;  /* 0x0000000106ff7812 */ /* 0x002fc4000786c0ff */
[----:B------:R-:W-:-:S04]  /*29a0*/  SEL R5, RZ, 0x1, P1 ;  /* 0x00000001ff057807 */ /* 0x000fc80000800000 */
[----:B------:R-:W-:Y:S02]  /*29b0*/  LOP3.LUT R10, R10, R5, RZ, 0x3c, !PT ;  /* 0x000000050a0a7212 */ /* 0x000fe400078e3cff */
[----:B--2---:R-:W-:-:S04]  /*29c0*/  SEL R0, RZ, 0x1, P0 ;  /* 0x00000001ff007807 */ /* 0x004fc80000000000 */
[----:B------:R-:W-:Y:S01]  /*29d0*/  LOP3.LUT R9, R9, R0, RZ, 0x3c, !PT ;  /* 0x0000000009097212 */ /* 0x000fe200078e3cff */
[----:B------:R-:W-:Y:S06]  /*29e0*/  @P3 BRA `(.L_x_44) ;  /* 0xfffffffc002c3947 */ /* 0x000fec000383ffff */
[----:B------:R-:W-:Y:S01]  /*29f0*/  ULEA UR5, UR6, UR37, 0x3 ;  /* 0x0000002506057291 */ /* 0x000fe2000f8e18ff */
[----:B------:R-:W-:-:S08]  /*2a00*/  SHF.L.U32 R3, R12, 0x1f, RZ ;  /* 0x0000001f0c037819 */ /* 0x000fd000000006ff */
[----:B------:R-:W1:Y:S02]  /*2a10*/  SYNCS.PHASECHK.TRANS64 P0, [UR5+0xc0], R3 ;  /* 0x0000c003ff0075a7 */ /* 0x000e640008001005 */
[----:B-1----:R-:W-:Y:S05]  /*2a20*/  @P0 BRA `(.L_x_45) ;  /* 0x0000000000080947 */ /* 0x002fea0003800000 */
[----:B------:R-:W1:Y:S02]  /*2a30*/  SYNCS.PHASECHK.TRANS64.TRYWAIT P0, [UR5+0xc0], R3 ;  /* 0x0000c003ff0075a7 */ /* 0x000e640008001105 */
[----:B-1----:R-:W-:Y:S05]  /*2a40*/  @!P0 BRA `(.L_x_46) ;  /* 0x0000007000b48947 */ /* 0x002fea0003800000 */
.L_x_45:
[----:B------:R-:W-:-:S04]  /*2a50*/  UIADD3 UR4, UPT, UPT, UR6, 0x1, URZ ;  /* 0x0000000106047890 */ /* 0x000fc8000fffe0ff */
[----:B------:R-:W-:-:S04]  /*2a60*/  UISETP.NE.AND UP0, UPT, UR4, 0x2, UPT ;  /* 0x000000020400788c */ /* 0x000fc8000bf05270 */
[----:B------:R-:W-:Y:S02]  /*2a70*/  USEL UR7, URZ, 0x1, UP0 ;  /* 0x00000001ff077887 */ /* 0x000fe40008000000 */
[----:B------:R-:W-:-:S04]  /*2a80*/  USEL UR4, UR4, URZ, UP0 ;  /* 0x000000ff04047287 */ /* 0x000fc80008000000 */
[----:B------:R-:W-:Y:S01]  /*2a90*/  ULEA UR4, UR4, UR37, 0x3 ;  /* 0x0000002504047291 */ /* 0x000fe2000f8e18ff */
[----:B-1----:R-:W-:-:S04]  /*2aa0*/  LOP3.LUT R3, R12, UR7, RZ, 0x3c, !PT ;  /* 0x000000070c037c12 */ /* 0x002fc8000f8e3cff */
[----:B------:R-:W-:-:S04]  /*2ab0*/  SHF.L.U32 R0, R3, 0x1f, RZ ;  /* 0x0000001f03007819 */ /* 0x000fc800000006ff */
[----:B------:R-:W1:Y:S02]  /*2ac0*/  SYNCS.PHASECHK.TRANS64 P0, [UR4+0xc0], R0 ;  /* 0x0000c000ff0075a7 */ /* 0x000e640008001004 */
[----:B-1----:R-:W-:Y:S05]  /*2ad0*/  @P0 EXIT ;  /* 0x000000000000094d */ /* 0x002fea0003800000 */
[----:B------:R-:W-:Y:S02]  /*2ae0*/  SHF.L.U32 R3, R3, 0x1f, RZ ;  /* 0x0000001f03037819 */ /* 0x000fe400000006ff */
[----:B------:R-:W-:-:S07]  /*2af0*/  MOV R0, UR4 ;  /* 0x0000000400007c02 */ /* 0x000fce0008000f00 */
.L_x_47:
[----:B-1----:R1:W2:Y:S02]  /*2b00*/  SYNCS.PHASECHK.TRANS64.TRYWAIT P0, [R0+URZ+0xc0], R3 ;  /* 0x0000c003000075a7 */ /* 0x0022a400080011ff */
[----:B--2---:R-:W-:Y:S05]  /*2b10*/  @!P0 NANOSLEEP.SYNCS 0x989680 ;  /* 0x009896800000895d */ /* 0x004fea0003900000 */
[----:B------:R-:W2:Y:S02]  /*2b20*/  @!P0 SYNCS.PHASECHK.TRANS64 P0, [R0+URZ+0xc0], R3 ;  /* 0x0000c003000085a7 */ /* 0x000ea400080010ff */
[----:B--2---:R-:W-:Y:S05]  /*2b30*/  @P0 EXIT ;  /* 0x000000000000094d */ /* 0x004fea0003800000 */
[----:B------:R-:W-:Y:S05]  /*2b40*/  BRA `(.L_x_47) ;  /* 0xfffffffc00ec7947 */ /* 0x000fea000383ffff */
.L_x_40:
[----:B------:R-:W-:Y:S05]  /*2b50*/  BRA.U UP4, `(.L_x_48) ;  /* 0x0000000d04a47547 */ /* 0x000fea000b800000 */
[----:B------:R-:W-:Y:S01]  /*2b60*/  UMOV UR4, 0x40 ;  /* 0x0000004000047882 */ /* 0x000fe20000000000 */
[----:B------:R-:W-:Y:S01]  /*2b70*/  NOP ;  /* 0x0000000000007918 */ /* 0x000fe20000000000 */
[----:B------:R-:W-:Y:S01]  /*2b80*/  ULEA UR4, UR37, UR4, 0x18 ;  /* 0x0000000425047291 */ /* 0x000fe2000f8ec0ff */
[----:B------:R-:W-:Y:S02]  /*2b90*/  UMOV UR5, 0x400 ;  /* 0x0000040000057882 */ /* 0x000fe40000000000 */
[----:B------:R-:W-:-:S06]  /*2ba0*/  ULEA UR37, UR37, UR5, 0x18 ;  /* 0x0000000525257291 */ /* 0x000fcc000f8ec0ff */
[----:B---3--:R-:W1:Y:S02]  /*2bb0*/  LDS.U8 R2, [UR4+0x1c] ;  /* 0x00001c04ff027984 */ /* 0x008e640008000000 */
[----:B-1----:R-:W-:-:S13]  /*2bc0*/  ISETP.NE.AND P0, PT, R2, RZ, PT ;  /* 0x000000ff0200720c */ /* 0x002fda0003f05270 */
[----:B------:R-:W-:Y:S05]  /*2bd0*/  @P0 BRA `(.L_x_49) ;  /* 0x0000000000580947 */ /* 0x000fea0003800000 */
[----:B------:R-:W-:-:S13]  /*2be0*/  ELECT P0, URZ, PT ;  /* 0x0000000000ff782f */ /* 0x000fda0003800000 */
[----:B------:R-:W-:Y:S05]  /*2bf0*/  @!P0 BRA `(.L_x_50) ;  /* 0x0000000000608947 */ /* 0x000fea0003800000 */
[----:B------:R-:W-:Y:S01]  /*2c00*/  UMOV UR5, 0x10 ;  /* 0x0000001000057882 */ /* 0x000fe20000000000 */
[----:B------:R-:W-:Y:S01]  /*2c10*/  HFMA2 R2, -RZ, RZ, 0, 5.9604644775390625e-08 ;  /* 0x00000001ff027431 */ /* 0x000fe200000001ff */
[----:B------:R-:W-:-:S03]  /*2c20*/  MOV R3, 0xffff ;  /* 0x0000ffff00037802 */ /* 0x000fc60000000f00 */
[----:B------:R-:W-:Y:S04]  /*2c30*/  DEPBAR.LE SB1, 0x36 ;  /* 0x00009d800000791a */ /* 0x000fe80000000000 */
[----:B------:R-:W1:Y:S02]  /*2c40*/  UTCATOMSWS.FIND_AND_SET.ALIGN UP0, UR5, UR5 ;  /* 0x00000005000575e3 */ /* 0x000e640008000800 */
[----:B-1----:R-:W-:Y:S01]  /*2c50*/  MOV R4, UR5 ;  /* 0x0000000500047c02 */ /* 0x002fe20008000f00 */
[----:B------:R-:W-:Y:S06]  /*2c60*/  BRA.U UP0, `(.L_x_51) ;  /* 0x0000000100187547 */ /* 0x000fec000b800000 */
.L_x_52:
[----:B------:R-:W-:Y:S05]  /*2c70*/  NANOSLEEP 0x64 ;  /* 0x000000640000795d */ /* 0x000fea0003800000 */
[----:B------:R-:W-:-:S05]  /*2c80*/  UMOV UR5, 0x10 ;  /* 0x0000001000057882 */ /* 0x000fca0000000000 */
[----:B------:R-:W-:Y:S04]  /*2c90*/  DEPBAR.LE SB1, 0x36 ;  /* 0x00009d800000791a */ /* 0x000fe80000000000 */
[----:B------:R-:W1:Y:S02]  /*2ca0*/  UTCATOMSWS.FIND_AND_SET.ALIGN UP0, UR5, UR5 ;  /* 0x00000005000575e3 */ /* 0x000e640008000800 */
[----:B-1----:R-:W-:Y:S01]  /*2cb0*/  MOV R4, UR5 ;  /* 0x0000000500047c02 */ /* 0x002fe20008000f00 */
[----:B------:R-:W-:Y:S05]  /*2cc0*/  BRA.U !UP0, `(.L_x_52) ;  /* 0xfffffffd08e87547 */ /* 0x000fea000b83ffff */
.L_x_51:
[-C--:B------:R-:W-:Y:S02]  /*2cd0*/  SHF.L.U32 R3, R3, R4.reuse, RZ ;  /* 0x0000000403037219 */ /* 0x080fe400000006ff */
[----:B------:R-:W-:Y:S01]  /*2ce0*/  SHF.L.U32 R2, R2, R4, RZ ;  /* 0x0000000402027219 */ /* 0x000fe200000006ff */
[----:B------:R-:W-:Y:S02]  /*2cf0*/  IMAD.SHL.U32 R4, R4, 0x20, RZ ;  /* 0x0000002004047824 */ /* 0x000fe400078e00ff */
[----:B------:R1:W-:Y:S04]  /*2d00*/  ATOMS.OR RZ, [UR4+0x14], R3 ;  /* 0x00001403ffff798c */ /* 0x0003e8000b000004 */
[----:B------:R1:W-:Y:S04]  /*2d10*/  ATOMS.OR RZ, [UR4+0x18], R2 ;  /* 0x00001802ffff798c */ /* 0x0003e8000b000004 */
[----:B------:R1:W-:Y:S01]  /*2d20*/  STS [UR37+0x140], R4 ;  /* 0x00014004ff007988 */ /* 0x0003e20008000825 */
[----:B------:R-:W-:Y:S05]  /*2d30*/  BRA `(.L_x_50) ;  /* 0x0000000000107947 */ /* 0x000fea0003800000 */
.L_x_49:
[----:B------:R-:W-:-:S05]  /*2d40*/  MOV R2, 0xffffffff ;  /* 0xffffffff00027802 */ /* 0x000fca0000000f00 */
[----:B------:R1:W-:Y:S02]  /*2d50*/  STS [UR37+0x140], R2 ;  /* 0x00014002ff007988 */ /* 0x0003e40008000825 */
[----:B-1----:R-:W-:Y:S02]  /*2d60*/  MOV R2, 0x2d80 ;  /* 0x00002d8000027802 */ /* 0x002fe40000000f00 */
[----:B-----5:R-:W-:Y:S05]  /*2d70*/  CALL.REL.NOINC `($__internal_1_$__cuda_sm10x_tcgen05_guardrail_trap_phase_invalid_during_alloc) ;  /* 0x0000007400d07944 */ /* 0x020fea0003c00000 */
.L_x_50:
[----:B------:R-:W-:Y:S05]  /*2d80*/  WARPSYNC.ALL ;  /* 0x0000000000007948 */ /* 0x000fea0003800000 */
[----:B------:R-:W2:Y:S01]  /*2d90*/  S2UR UR4, SR_CgaCtaId ;  /* 0x00000000000479c3 */ /* 0x000ea20000008800 */
[----:B------:R-:W-:Y:S01]  /*2da0*/  UMOV UR5, 0x400 ;  /* 0x0000040000057882 */ /* 0x000fe20000000000 */
[----:B------:R-:W-:-:S06]  /*2db0*/  NOP ;  /* 0x0000000000007918 */ /* 0x000fcc0000000000 */
[----:B------:R-:W-:Y:S06]  /*2dc0*/  BAR.ARV 0x6, 0xa0 ;  /* 0x0182800000007b1d */ /* 0x000fec0000002000 */
[----:B------:R-:W3:Y:S01]  /*2dd0*/  LDCU UR6, c[0x0][0x38c] ;  /* 0x00007180ff0677ac */ /* 0x000ee20008000800 */
[----:B------:R-:W-:Y:S01]  /*2de0*/  LOP3.LUT R0, R0, 0xffff, RZ, 0xc0, !PT ;  /* 0x0000ffff00007812 */ /* 0x000fe200078ec0ff */
[----:B------:R-:W-:Y:S01]  /*2df0*/  IMAD.MOV.U32 R11, RZ, RZ, 0x1 ;  /* 0x00000001ff0b7424 */ /* 0x000fe200078e00ff */
[----:B------:R-:W-:Y:S01]  /*2e00*/  CS2R R8, SRZ ;  /* 0x0000000000087805 */ /* 0x000fe2000001ff00 */
[----:B------:R-:W-:Y:S01]  /*2e10*/  UISETP.LT.AND UP0, UPT, UR23, 0x1, UPT ;  /* 0x000000011700788c */ /* 0x000fe2000bf01270 */
[----:B------:R-:W-:Y:S01]  /*2e20*/  R2UR UR9, R0 ;  /* 0x00000000000972ca */ /* 0x000fe200000e0000 */
[----:B------:R-:W-:Y:S01]  /*2e30*/  IMAD.MOV.U32 R10, RZ, RZ, RZ ;  /* 0x000000ffff0a7224 */ /* 0x000fe200078e00ff */
[----:B------:R-:W-:Y:S01]  /*2e40*/  UMOV UR22, URZ ;  /* 0x000000ff00167c82 */ /* 0x000fe20008000000 */
[----:B------:R-:W-:-:S02]  /*2e50*/  USEL UR10, UR23, 0x1, !UP0 ;  /* 0x00000001170a7887 */ /* 0x000fc4000c000000 */
[----:B--2---:R-:W-:Y:S02]  /*2e60*/  ULEA UR4, UR4, UR5, 0x18 ;  /* 0x0000000504047291 */ /* 0x004fe4000f8ec0ff */
[----:B------:R-:W-:Y:S02]  /*2e70*/  UIADD3 UR10, UPT, UPT, -UR10, URZ, URZ ;  /* 0x000000ff0a0a7290 */ /* 0x000fe4000fffe1ff */
[----:B------:R-:W-:Y:S02]  /*2e80*/  UIADD3 UR11, UPT, UPT, UR4, 0x10400, URZ ;  /* 0x00010400040b7890 */ /* 0x000fe4000fffe0ff */
[----:B------:R-:W-:Y:S02]  /*2e90*/  UIADD3 UR12, UPT, UPT, UR4, 0x1c400, URZ ;  /* 0x0001c400040c7890 */ /* 0x000fe4000fffe0ff */
[----:B------:R-:W-:Y:S01]  /*2ea0*/  UIADD3 UR13, UPT, UPT, UR4, 0x34400, URZ ;  /* 0x00034400040d7890 */ /* 0x000fe2000fffe0ff */
[----:B-1----:R-:W1:Y:S01]  /*2eb0*/  LDS R2, [UR4+0x140] ;  /* 0x00014004ff027984 */ /* 0x002e620008000800 */
[----:B------:R-:W-:-:S02]  /*2ec0*/  USHF.R.U32.HI UR11, URZ, 0x4, UR11 ;  /* 0x00000004ff0b7899 */ /* 0x000fc4000801160b */
[----:B------:R-:W-:Y:S02]  /*2ed0*/  USHF.R.U32.HI UR12, URZ, 0x4, UR12 ;  /* 0x00000004ff0c7899 */ /* 0x000fe4000801160c */
[----:B------:R-:W-:Y:S02]  /*2ee0*/  USHF.R.U32.HI UR13, URZ, 0x4, UR13 ;  /* 0x00000004ff0d7899 */ /* 0x000fe4000801160d */
[----:B------:R-:W-:Y:S02]  /*2ef0*/  ULOP3.LUT UR11, UR11, 0x3fff, URZ, 0xc0, !UPT ;  /* 0x00003fff0b0b7892 */ /* 0x000fe4000f8ec0ff */
[----:B------:R-:W-:Y:S02]  /*2f00*/  ULOP3.LUT UR12, UR12, 0x3fff, URZ, 0xc0, !UPT ;  /* 0x00003fff0c0c7892 */ /* 0x000fe4000f8ec0ff */
[----:B------:R-:W-:Y:S02]  /*2f10*/  ULOP3.LUT UR13, UR13, 0x3fff, URZ, 0xc0, !UPT ;  /* 0x00003fff0d0d7892 */ /* 0x000fe4000f8ec0ff */
[----:B------:R-:W-:-:S02]  /*2f20*/  ULOP3.LUT UR11, UR11, 0x10000, URZ, 0xfc, !UPT ;  /* 0x000100000b0b7892 */ /* 0x000fc4000f8efcff */
[----:B------:R-:W-:Y:S02]  /*2f30*/  ULOP3.LUT UR12, UR12, 0x10000, URZ, 0xfc, !UPT ;  /* 0x000100000c0c7892 */ /* 0x000fe4000f8efcff */
[----:B------:R-:W-:Y:S02]  /*2f40*/  ULOP3.LUT UR13, UR13, 0x10000, URZ, 0xfc, !UPT ;  /* 0x000100000d0d7892 */ /* 0x000fe4000f8efcff */
[----:B---3--:R-:W-:Y:S01]  /*2f50*/  UISETP.GE.AND UP0, UPT, UR6, 0x1, UPT ;  /* 0x000000010600788c */ /* 0x008fe2000bf06270 */
[----:B------:R-:W-:Y:S01]  /*2f60*/  UMOV UR21, URZ ;  /* 0x000000ff00157c82 */ /* 0x000fe20008000000 */
[----:B-1----:R-:W-:Y:S01]  /*2f70*/  R2UR UR27, R2 ;  /* 0x00000000021b72ca */ /* 0x002fe200000e0000 */
[----:B------:R-:W-:-:S05]  /*2f80*/  IMAD.MOV.U32 R2, RZ, RZ, 0x820 ;  /* 0x00000820ff027424 */ /* 0x000fca00078e00ff */
[----:B------:R-:W-:-:S07]  /*2f90*/  R2UR UR25, R2 ;  /* 0x00000000021972ca */ /* 0x000fce00000e0000 */
[----:B------:R-:W-:Y:S02]  /*2fa0*/  ULOP3.LUT UR5, UR27, 0x1, URZ, 0xc0, !UPT ;  /* 0x000000011b057892 */ /* 0x000fe4000f8ec0ff */
[----:B------:R-:W-:Y:S02]  /*2fb0*/  UIADD3 UR26, UPT, UPT, UR27, 0x100, URZ ;  /* 0x000001001b1a7890 */ /* 0x000fe4000fffe0ff */
[----:B------:R-:W-:-:S04]  /*2fc0*/  ULOP3.LUT UR5, UR5, 0x14, URZ, 0xfc, !UPT ;  /* 0x0000001405057892 */ /* 0x000fc8000f8efcff */
[----:B------:R-:W-:-:S12]  /*2fd0*/  UPRMT UR25, UR5, 0x5410, UR25 ;  /* 0x0000541005197896 */ /* 0x000fd80008000019 */
.L_x_60:
[----:B------:R-:W-:Y:S02]  /*2fe0*/  LEA R0, R10, UR4, 0x3 ;  /* 0x000000040a007c11 */ /* 0x000fe4000f8e18ff */
[----:B------:R-:W-:Y:S02]  /*2ff0*/  SHF.L.U32 R5, R9, 0x1f, RZ ;  /* 0x0000001f09057819 */ /* 0x000fe400000006ff */
[----:B------:R-:W-:Y:S01]  /*3000*/  PLOP3.LUT P0, PT, PT, PT, UP0, 0x80, 0x8 ;  /* 0x000000000008781c */ /* 0x000fe20003f0f008 */
[----:B------:R-:W-:Y:S01]  /*3010*/  VIADD R3, R0, 0xc0 ;  /* 0x000000c000037836 */ /* 0x000fe20000000000 */
[----:B-1----:R-:W1:Y:S02]  /*3020*/  SYNCS.PHASECHK.TRANS64.TRYWAIT P1, [R0+URZ+0xb0], R5 ;  /* 0x0000b005000075a7 */ /* 0x002e6400080211ff */
[----:B-123--:R-:W-:Y:S09]  /*3030*/  @!P1 BRA `(.L_x_53) ;  /* 0x0000006c00509947 */ /* 0x00eff20003800000 */
.L_x_148:
[----:B------:R-:W-:Y:S01]  /*3040*/  LEA R4, R10, UR4, 0x4 ;  /* 0x000000040a047c11 */ /* 0x000fe2000f8e20ff */
[----:B------:R-:W-:Y:S01]  /*3050*/  @UP0 ULEA UR5, UR21, UR4, 0x3 ;  /* 0x0000000415050291 */ /* 0x000fe2000f8e18ff */
[----:B------:R-:W-:Y:S01]  /*3060*/  PLOP3.LUT P2, PT, PT, PT, PT, 0x80, 0x8 ;  /* 0x000000000008781c */ /* 0x000fe20003f4f070 */
[----:B------:R-:W-:Y:S01]  /*3070*/  ULEA UR7, UR22, UR4, 0x3 ;  /* 0x0000000416077291 */ /* 0x000fe2000f8e18ff */
[----:B------:R-:W-:Y:S01]  /*3080*/  PRMT R3, RZ, 0x654, R3 ;  /* 0x00000654ff037816 */ /* 0x000fe20000000003 */
[----:B------:R-:W-:Y:S01]  /*3090*/  ULEA UR8, UR22, UR27, 0x7 ;  /* 0x0000001b16087291 */ /* 0x000fe2000f8e38ff */
[----:B-1----:R-:W1:Y:S01]  /*30a0*/  LDS.128 R4, [R4+0x120] ;  /* 0x0001200004047984 */ /* 0x002e620000000c00 */
[----:B------:R-:W-:Y:S02]  /*30b0*/  @P0 SHF.L.U32 R2, R8, 0x1f, RZ ;  /* 0x0000001f08020819 */ /* 0x000fe400000006ff */
[----:B------:R-:W-:Y:S01]  /*30c0*/  SHF.L.U32 R0, R11, 0x1f, RZ ;  /* 0x0000001f0b007819 */ /* 0x000fe200000006ff */
[----:B------:R-:W-:Y:S01]  /*30d0*/  @!PT LDS RZ, [RZ] ;  /* 0x00000000fffff984 */ /* 0x000fe20000000800 */
[----:B------:R-:W-:Y:S01]  /*30e0*/  @!PT LDS RZ, [RZ] ;  /* 0x00000000fffff984 */ /* 0x000fe20000000800 */
[----:B------:R-:W-:Y:S01]  /*30f0*/  @!PT LDS RZ, [RZ] ;  /* 0x00000000fffff984 */ /* 0x000fe20000000800 */
[----:B------:R-:W-:Y:S01]  /*3100*/  @!PT LDS RZ, [RZ] ;  /* 0x00000000fffff984 */ /* 0x000fe20000000800 */
[----:B------:R2:W-:Y:S06]  /*3110*/  MEMBAR.ALL.CTA ;  /* 0x0000000000007992 */ /* 0x0005ec0000008000 */
[----:B--2---:R-:W2:Y:S02]  /*3120*/  FENCE.VIEW.ASYNC.S ;  /* 0x00000000000073c6 */ /* 0x004ea40000000000 */
[----:B--2---:R2:W-:Y:S01]  /*3130*/  SYNCS.ARRIVE.TRANS64.RED.A1T0 RZ, [R3+URZ], RZ ;  /* 0x000000ff03ff79a7 */ /* 0x0045e200081004ff */
[----:B------:R2:W3:Y:S01]  /*3140*/  @P0 SYNCS.PHASECHK.TRANS64.TRYWAIT P2, [UR5], R2 ;  /* 0x00000002ff0005a7 */ /* 0x0004e20008041105 */
[----:B-1----:R-:W-:Y:S01]  /*3150*/  LOP3.LUT P1, RZ, R6, 0x1, RZ, 0xc0, !PT ;  /* 0x0000000106ff7812 */ /* 0x002fe2000782c0ff */
[----:B------:R-:W1:Y:S02]  /*3160*/  SYNCS.PHASECHK.TRANS64.TRYWAIT P0, [UR7+0xe0], R0 ;  /* 0x0000e000ff0075a7 */ /* 0x000e640008001107 */
[----:B-123--:R-:W-:Y:S10]  /*3170*/  @!P0 BRA `(.L_x_54) ;  /* 0x0000006c00148947 */ /* 0x00eff40003800000 */
.L_x_150:
[----:B------:R-:W-:Y:S01]  /*3180*/  IADD3 R10, PT, PT, R10, 0x1, RZ ;  /* 0x000000010a0a7810 */ /* 0x000fe20007ffe0ff */
[----:B------:R-:W-:Y:S06]  /*3190*/  BRA.U !UP0, `(.L_x_55) ;  /* 0x0000000108fc7547 */ /* 0x000fec000b800000 */
[----:B------:R-:W-:Y:S01]  /*31a0*/  HFMA2 R2, -RZ, RZ, 0, 0.000125885009765625 ;  /* 0x00000820ff027431 */ /* 0x000fe200000001ff */
[----:B------:R-:W-:Y:S01]  /*31b0*/  UMOV UR20, URZ ;  /* 0x000000ff00147c82 */ /* 0x000fe20008000000 */
[----:B------:R-:W-:Y:S01]  /*31c0*/  UMOV UR19, 0x1 ;  /* 0x0000000100137882 */ /* 0x000fe20000000000 */
[----:B------:R-:W-:Y:S01]  /*31d0*/  UMOV UR36, UR21 ;  /* 0x0000001500247c82 */ /* 0x000fe20008000000 */
[----:B------:R-:W-:Y:S01]  /*31e0*/  UMOV UR18, UR10 ;  /* 0x0000000a00127c82 */ /* 0x000fe20008000000 */
[----:B------:R-:W-:Y:S01]  /*31f0*/  UMOV UR17, UR23 ;  /* 0x0000001700117c82 */ /* 0x000fe20008000000 */
[----:B------:R-:W-:-:S05]  /*3200*/  UMOV UR16, URZ ;  /* 0x000000ff00107c82 */ /* 0x000fca0008000000 */
.L_x_59:
[----:B------:R-:W-:Y:S02]  /*3210*/  UIADD3 UR18, UPT, UPT, UR18, 0x1, URZ ;  /* 0x0000000112127890 */ /* 0x000fe4000fffe0ff */
[----:B---3--:R-:W-:Y:S02]  /*3220*/  ULEA UR6, UR36, UR4, 0x3 ;  /* 0x0000000424067291 */ /* 0x008fe4000f8e18ff */
[----:B------:R-:W-:Y:S01]  /*3230*/  UISETP.NE.AND UP1, UPT, UR18, URZ, UPT ;  /* 0x000000ff1200728c */ /* 0x000fe2000bf25270 */
[----:B--2---:R-:W-:Y:S10]  /*3240*/  @P2 BRA `(.L_x_56) ;  /* 0x00000000000c2947 */ /* 0x004ff40003800000 */
[----:B-1----:R-:W-:Y:S04]  /*3250*/  SHF.L.U32 R3, R8, 0x1f, RZ ;  /* 0x0000001f08037819 */ /* 0x002fe800000006ff */
[----:B------:R-:W1:Y:S02]  /*3260*/  SYNCS.PHASECHK.TRANS64.TRYWAIT P0, [UR6], R3 ;  /* 0x00000003ff0075a7 */ /* 0x000e640008001106 */
[----:B-1----:R-:W-:Y:S05]  /*3270*/  @!P0 BRA `(.L_x_57) ;  /* 0x0000006800ec8947 */ /* 0x002fea0003800000 */
.L_x_56:
[----:B------:R-:W-:Y:S01]  /*3280*/  UISETP.NE.AND UP2, UPT, UR17, 0x1, UPT ;  /* 0x000000011100788c */ /* 0x000fe2000bf45270 */
[----:B------:R-:W-:Y:S01]  /*3290*/  PLOP3.LUT P2, PT, PT, PT, PT, 0x80, 0x8 ;  /* 0x000000000008781c */ /* 0x000fe20003f4f070 */
[----:B------:R-:W-:Y:S04]  /*32a0*/  UIADD3 UR21, UPT, UPT, UR36, 0x1, URZ ;  /* 0x0000000124157890 */ /* 0x000fe8000fffe0ff */
[----:B------:R-:W-:Y:S01]  /*32b0*/  UISETP.NE.AND UP3, UPT, UR21, 0x6, UPT ;  /* 0x000000061500788c */ /* 0x000fe2000bf65270 */
[----:B------:R-:W-:Y:S03]  /*32c0*/  PLOP3.LUT P0, PT, PT, PT, UP2, 0x80, 0x8 ;  /* 0x000000000008781c */ /* 0x000fe60003f0f028 */
[----:B------:R-:W-:Y:S02]  /*32d0*/  USEL UR14, URZ, 0x1, UP3 ;  /* 0x00000001ff0e7887 */ /* 0x000fe40009800000 */
[----:B------:R-:W-:Y:S04]  /*32e0*/  USEL UR21, UR21, URZ, UP3 ;  /* 0x000000ff15157287 */ /* 0x000fe80009800000 */
[----:B------:R-:W-:Y:S01]  /*32f0*/  @UP2 ULEA UR5, UR21, UR4, 0x3 ;  /* 0x0000000415052291 */ /* 0x000fe2000f8e18ff */
[----:B------:R-:W-:Y:S04]  /*3300*/  LOP3.LUT R8, R8, UR14, RZ, 0x3c, !PT ;  /* 0x0000000e08087c12 */ /* 0x000fe8000f8e3cff */
[----:B-1----:R-:W-:Y:S04]  /*3310*/  @P0 SHF.L.U32 R0, R8, 0x1f, RZ ;  /* 0x0000001f08000819 */ /* 0x002fe800000006ff */
[----:B------:R1:W2:Y:S01]  /*3320*/  @P0 SYNCS.PHASECHK.TRANS64.TRYWAIT P2, [UR5], R0 ;  /* 0x00000000ff0005a7 */ /* 0x0002a20008041105 */
[----:B------:R-:W-:Y:S04]  /*3330*/  ULOP3.LUT UR5, UR19, 0x1, URZ, 0xc0, !UPT ;  /* 0x0000000113057892 */ /* 0x000fe8000f8ec0ff */
[----:B------:R-:W-:Y:S09]  /*3340*/  UISETP.NE.U32.AND UP2, UPT, UR5, 0x1, UPT ;  /* 0x000000010500788c */ /* 0x000ff2000bf45070 */
[----:B------:R-:W-:Y:S05]  /*3350*/  BRA.U UP2, `(.L_x_58) ;  /* 0x0000000102107547 */ /* 0x000fea000b800000 */
[----:B------:R-:W-:Y:S01]  /*3360*/  ULEA UR14, UR36, UR13, 0x7 ;  /* 0x0000000d240e7291 */ /* 0x000fe2000f8e38ff */
[----:B------:R-:W-:Y:S08]  /*3370*/  UMOV UR15, 0x4008 ;  /* 0x00004008000f7882 */ /* 0x000ff00000000000 */
[----:B------:R3:W-:Y:S01]  /*3380*/  UTCCP.T.S.128dp128bit tmem[UR27+0x100], gdesc[UR14] ;  /* 0x0001000e1b0079e7 */ /* 0x0007e20008180000 */
[----:B------:R-:W-:Y:S02]  /*3390*/  NOP ;  /* 0x0000000000007918 */ /* 0x000fe40000000000 */
.L_x_58:
[----:B------:R-:W-:Y:S01]  /*33a0*/  ELECT P0, URZ, PT ;  /* 0x0000000000ff782f */ /* 0x000fe20003800000 */
[----:B------:R-:W-:Y:S02]  /*33b0*/  ULEA UR5, UR20, UR26, 0x1 ;  /* 0x0000001a14057291 */ /* 0x000fe4000f8e08ff */
[----:B------:R-:W-:Y:S02]  /*33c0*/  ULEA UR30, UR36, UR12, 0xa ;  /* 0x0000000c241e7291 */ /* 0x000fe4000f8e50ff */
[----:B---3--:R-:W-:Y:S02]  /*33d0*/  UIADD3 UR14, UPT, UPT, UR5, 0x1, URZ ;  /* 0x00000001050e7890 */ /* 0x008fe4000fffe0ff */
[----:B------:R-:W-:Y:S02]  /*33e0*/  ULEA UR28, UR36, UR11, 0x9 ;  /* 0x0000000b241c7291 */ /* 0x000fe4000f8e48ff */
[----:B------:R-:W-:Y:S02]  /*33f0*/  ULOP3.LUT UR24, UR14, 0x1, URZ, 0xc0, !UPT ;  /* 0x000000010e187892 */ /* 0x000fe4000f8ec0ff */
[----:B------:R-:W-:Y:S02]  /*3400*/  UISETP.NE.U32.AND UP2, UPT, UR16, URZ, UPT ;  /* 0x000000ff1000728c */ /* 0x000fe4000bf45070 */
[----:B------:R-:W-:Y:S01]  /*3410*/  @P0 R2UR UR15, R2 ;  /* 0x00000000020f02ca */ /* 0x000fe200000e0000 */
[----:B------:R-:W-:Y:S02]  /*3420*/  ULOP3.LUT UR24, UR24, 0x14, URZ, 0xfc, !UPT ;  /* 0x0000001418187892 */ /* 0x000fe4000f8efcff */
[----:B------:R-:W-:Y:S02]  /*3430*/  UIADD3 UR34, UPT, UPT, UR30, 0x4, URZ ;  /* 0x000000041e227890 */ /* 0x000fe4000fffe0ff */
[----:B------:R-:W-:Y:S02]  /*3440*/  UIADD3 UR32, UPT, UPT, UR28, 0x2, URZ ;  /* 0x000000021c207890 */ /* 0x000fe4000fffe0ff */
[----:B------:R-:W-:Y:S01]  /*3450*/  ULOP3.LUT UR14, UR14, 0xfffffffe, URZ, 0xc0, !UPT ;  /* 0xfffffffe0e0e7892 */ /* 0x000fe2000f8ec0ff */
[----:B------:R-:W-:Y:S01]  /*3460*/  IMAD.U32 R3, RZ, RZ, UR24 ;  /* 0x00000018ff037e24 */ /* 0x000fe2000f8e00ff */
[----:B------:R-:W-:Y:S02]  /*3470*/  ULOP3.LUT UR24, UR5, 0xfffffffe, URZ, 0xc0, !UPT ;  /* 0xfffffffe05187892 */ /* 0x000fe4000f8ec0ff */
[----:B------:R-:W-:Y:S02]  /*3480*/  UIADD3 UR6, UPT, UPT, UR6, 0x30, URZ ;  /* 0x0000003006067890 */ /* 0x000fe4000fffe0ff */
[----:B------:R-:W-:Y:S01]  /*3490*/  UIADD3 UR19, UPT, UPT, UR19, 0x1, URZ ;  /* 0x0000000113137890 */ /* 0x000fe2000fffe0ff */
[----:B-1----:R-:W-:Y:S01]  /*34a0*/  IMAD.U32 R0, RZ, RZ, UR15 ;  /* 0x0000000fff007e24 */ /* 0x002fe2000f8e00ff */
[----:B------:R-:W-:Y:S02]  /*34b0*/  UIADD3 UR17, UPT, UPT, UR17, -0x1, URZ ;  /* 0xffffffff11117890 */ /* 0x000fe4000fffe0ff */
[----:B------:R-:W-:Y:S02]  /*34c0*/  ULOP3.LUT UR20, UR20, 0x1, URZ, 0x3c, !UPT ;  /* 0x0000000114147892 */ /* 0x000fe4000f8e3cff */
[----:B------:R-:W-:Y:S01]  /*34d0*/  @P0 PRMT R0, R3, 0x5410, R0 ;  /* 0x0000541003000816 */ /* 0x000fe20000000000 */
[----:B------:R-:W-:Y:S01]  /*34e0*/  UMOV UR31, 0x40004040 ;  /* 0x40004040001f7882 */ /* 0x000fe20000000000 */
[----:B------:R-:W-:Y:S01]  /*34f0*/  UMOV UR29, 0x80004020 ;  /* 0x80004020001d7882 */ /* 0x000fe20000000000 */
[----:B------:R-:W-:Y:S01]  /*3500*/  UMOV UR35, 0x40004040 ;  /* 0x4000404000237882 */ /* 0x000fe20000000000 */
[----:B------:R-:W-:Y:S01]  /*3510*/  @P0 R2UR UR15, R0 ;  /* 0x00000000000f02ca */ /* 0x000fe200000e0000 */
[----:B------:R3:W-:Y:S01]  /*3520*/  UTCHMMA gdesc[UR28], gdesc[UR30], tmem[UR8], tmem[UR24], idesc[UR25], UP2 ;  /* 0x00ff181e1c0075ea */ /* 0x0007e20009000008 */
[----:B------:R-:W-:Y:S01]  /*3530*/  UMOV UR33, 0x80004020 ;  /* 0x8000402000217882 */ /* 0x000fe20000000000 */
[----:B------:R-:W-:Y:S01]  /*3540*/  UMOV UR16, 0x1 ;  /* 0x0000000100107882 */ /* 0x000fe20000000000 */
[----:B------:R-:W-:Y:S09]  /*3550*/  UMOV UR36, UR21 ;  /* 0x0000001500247c82 */ /* 0x000ff20008000000 */
[----:B------:R3:W-:Y:S01]  /*3560*/  UTCHMMA gdesc[UR32], gdesc[UR34], tmem[UR8], tmem[UR14], idesc[UR15], UPT ;  /* 0x00ff0e22200075ea */ /* 0x0007e2000b800008 */
[----:B------:R3:W-:Y:S01]  /*3570*/  UTCBAR.MULTICAST [UR6], URZ, UR9 ;  /* 0x000000ff060073e9 */ /* 0x0007e20008000809 */
[----:B------:R-:W-:Y:S05]  /*3580*/  BRA.U UP1, `(.L_x_59) ;  /* 0xfffffffd01207547 */ /* 0x000fea000b83ffff */
.L_x_55:
[----:B------:R-:W-:Y:S01]  /*3590*/  UIADD3 UR22, UPT, UPT, UR22, 0x1, URZ ;  /* 0x0000000116167890 */ /* 0x000fe2000fffe0ff */
[C---:B------:R-:W-:Y:S01]  /*35a0*/  ISETP.NE.AND P0, PT, R10.reuse, 0x2, PT ;  /* 0x000000020a00780c */ /* 0x040fe20003f05270 */
[----:B------:R-:W-:Y:S02]  /*35b0*/  UIADD3 UR7, UPT, UPT, UR7, 0xd0, URZ ;  /* 0x000000d007077890 */ /* 0x000fe4000fffe0ff */
[----:B------:R-:W-:Y:S01]  /*35c0*/  UISETP.NE.AND UP1, UPT, UR22, 0x2, UPT ;  /* 0x000000021600788c */ /* 0x000fe2000bf25270 */
[----:B-1----:R-:W-:Y:S02]  /*35d0*/  SEL R0, RZ, 0x1, P0 ;  /* 0x00000001ff007807 */ /* 0x002fe40000000000 */
[----:B------:R-:W-:Y:S01]  /*35e0*/  SEL R10, R10, RZ, P0 ;  /* 0x000000ff0a0a7207 */ /* 0x000fe20000000000 */
[----:B------:R-:W-:Y:S01]  /*35f0*/  USEL UR5, URZ, 0x1, UP1 ;  /* 0x00000001ff057887 */ /* 0x000fe20008800000 */
[----:B------:R-:W-:Y:S01]  /*3600*/  LOP3.LUT R9, R9, R0, RZ, 0x3c, !PT ;  /* 0x0000000009097212 */ /* 0x000fe200078e3cff */
[----:B------:R-:W-:Y:S01]  /*3610*/  USEL UR22, UR22, URZ, UP1 ;  /* 0x000000ff16167287 */ /* 0x000fe20008800000 */
[----:B------:R1:W-:Y:S03]  /*3620*/  UTCBAR [UR7], URZ ;  /* 0x000000ff070073e9 */ /* 0x0003e600080000ff */
[----:B------:R-:W-:Y:S01]  /*3630*/  LOP3.LUT R11, R11, UR5, RZ, 0x3c, !PT ;  /* 0x000000050b0b7c12 */ /* 0x000fe2000f8e3cff */
[----:B------:R-:W-:Y:S07]  /*3640*/  @P1 BRA `(.L_x_60) ;  /* 0xfffffff800641947 */ /* 0x000fee000383ffff */
[----:B------:R-:W4:Y:S01]  /*3650*/  S2UR UR5, SR_CgaCtaId ;  /* 0x00000000000579c3 */ /* 0x000f220000008800 */
[----:B------:R-:W-:Y:S01]  /*3660*/  ELECT P0, URZ, PT ;  /* 0x0000000000ff782f */ /* 0x000fe20003800000 */
[----:B------:R-:W-:Y:S01]  /*3670*/  IMAD.MOV.U32 R0, RZ, RZ, 0x1 ;  /* 0x00000001ff007424 */ /* 0x000fe200078e00ff */
[----:B------:R-:W-:Y:S01]  /*3680*/  UIADD3 UR4, UPT, UPT, UR4, 0xe0, URZ ;  /* 0x000000e004047890 */ /* 0x000fe2000fffe0ff */
[----:B------:R-:W-:Y:S01]  /*3690*/  SHF.L.U32 R3, R11, 0x1f, RZ ;  /* 0x0000001f0b037819 */ /* 0x000fe200000006ff */
[----:B---3--:R-:W-:-:S03]  /*36a0*/  UMOV UR6, 0x40 ;  /* 0x0000004000067882 */ /* 0x008fc60000000000 */
[----:B------:R-:W-:Y:S01]  /*36b0*/  UVIRTCOUNT.DEALLOC.SMPOOL 0x80 ;  /* 0x000000800000784c */ /* 0x000fe20000000000 */
[----:B----4-:R-:W-:Y:S02]  /*36c0*/  ULEA UR5, UR5, UR6, 0x18 ;  /* 0x0000000605057291 */ /* 0x010fe4000f8ec0ff */
[----:B------:R-:W-:-:S07]  /*36d0*/  ULEA UR6, UR22, UR4, 0x3 ;  /* 0x0000000416067291 */ /* 0x000fce000f8e18ff */
[----:B------:R3:W-:Y:S02]  /*36e0*/  @P0 STS.U8 [UR5+0x1c], R0 ;  /* 0x00001c00ff000988 */ /* 0x0007e40008000005 */
[----:B------:R-:W4:Y:S02]  /*36f0*/  SYNCS.PHASECHK.TRANS64.TRYWAIT P0, [UR6], R3 ;  /* 0x00000003ff0075a7 */ /* 0x000f240008001106 */
[----:B---34-:R-:W-:Y:S05]  /*3700*/  @!P0 BRA `(.L_x_61) ;  /* 0x0000006400e08947 */ /* 0x018fea0003800000 */
.L_x_153:
[----:B-1----:R-:W-:-:S04]  /*3710*/  UIADD3 UR7, UPT, UPT, UR22, 0x1, URZ ;  /* 0x0000000116077890 */ /* 0x002fc8000fffe0ff */
[----:B------:R-:W-:-:S04]  /*3720*/  UISETP.NE.AND UP0, UPT, UR7, 0x2, UPT ;  /* 0x000000020700788c */ /* 0x000fc8000bf05270 */
[----:B------:R-:W-:Y:S02]  /*3730*/  USEL UR6, URZ, 0x1, UP0 ;  /* 0x00000001ff067887 */ /* 0x000fe40008000000 */
[----:B------:R-:W-:-:S04]  /*3740*/  USEL UR7, UR7, URZ, UP0 ;  /* 0x000000ff07077287 */ /* 0x000fc80008000000 */
[----:B------:R-:W-:Y:S01]  /*3750*/  ULEA UR7, UR7, UR4, 0x3 ;  /* 0x0000000407077291 */ /* 0x000fe2000f8e18ff */
[----:B---3--:R-:W-:-:S04]  /*3760*/  LOP3.LUT R3, R11, UR6, RZ, 0x3c, !PT ;  /* 0x000000060b037c12 */ /* 0x008fc8000f8e3cff */
[----:B------:R-:W-:-:S04]  /*3770*/  SHF.L.U32 R3, R3, 0x1f, RZ ;  /* 0x0000001f03037819 */ /* 0x000fc800000006ff */
[----:B------:R-:W1:Y:S02]  /*3780*/  SYNCS.PHASECHK.TRANS64.TRYWAIT P0, [UR7], R3 ;  /* 0x00000003ff0075a7 */ /* 0x000e640008001107 */
[----:B-1----:R-:W-:Y:S05]  /*3790*/  @!P0 BRA `(.L_x_62) ;  /* 0x0000006400d48947 */ /* 0x002fea0003800000 */
.L_x_155:
[----:B------:R-:W-:Y:S01]  /*37a0*/  NOP ;  /* 0x0000000000007918 */ /* 0x000fe20000000000 */
[----:B-1----:R-:W1:Y:S01]  /*37b0*/  LDS R0, [UR5+0x14] ;  /* 0x00001405ff007984 */ /* 0x002e620008000800 */
[----:B------:R-:W-:Y:S01]  /*37c0*/  ULOP3.LUT UR6, UR27, 0xffff, URZ, 0xc0, !UPT ;  /* 0x0000ffff1b067892 */ /* 0x000fe2000f8ec0ff */
[----:B------:R-:W-:Y:S01]  /*37d0*/  UMOV UR8, 0xffff ;  /* 0x0000ffff00087882 */ /* 0x000fe20000000000 */
[----:B------:R-:W-:Y:S02]  /*37e0*/  UMOV UR4, 0x1 ;  /* 0x0000000100047882 */ /* 0x000fe40000000000 */
[----:B------:R-:W-:-:S04]  /*37f0*/  USHF.R.U32.HI UR6, URZ, 0x5, UR6 ;  /* 0x00000005ff067899 */ /* 0x000fc80008011606 */
[----:B------:R-:W-:Y:S02]  /*3800*/  USHF.L.U32 UR8, UR8, UR6, URZ ;  /* 0x0000000608087299 */ /* 0x000fe400080006ff */
[----:B------:R-:W-:-:S04]  /*3810*/  USHF.L.U32 UR4, UR4, UR6, URZ ;  /* 0x0000000604047299 */ /* 0x000fc800080006ff */
[----:B-1----:R-:W-:-:S04]  /*3820*/  LOP3.LUT R0, R0, UR8, RZ, 0xc0, !PT ;  /* 0x0000000800007c12 */ /* 0x002fc8000f8ec0ff */
[----:B------:R-:W-:-:S13]  /*3830*/  ISETP.NE.AND P0, PT, R0, UR8, PT ;  /* 0x0000000800007c0c */ /* 0x000fda000bf05270 */
[----:B------:R-:W-:Y:S05]  /*3840*/  @P0 BRA `(.L_x_63) ;  /* 0x0000000000580947 */ /* 0x000fea0003800000 */
[----:B------:R-:W1:Y:S02]  /*3850*/  LDS R0, [UR5+0x18] ;  /* 0x00001805ff007984 */ /* 0x000e640008000800 */
[----:B-1----:R-:W-:-:S04]  /*3860*/  LOP3.LUT R0, R0, UR4, RZ, 0xc0, !PT ;  /* 0x0000000400007c12 */ /* 0x002fc8000f8ec0ff */
[----:B------:R-:W-:-:S13]  /*3870*/  ISETP.NE.AND P0, PT, R0, UR4, PT ;  /* 0x0000000400007c0c */ /* 0x000fda000bf05270 */
[----:B------:R-:W-:Y:S05]  /*3880*/  @P0 BRA `(.L_x_64) ;  /* 0x00000000003c0947 */ /* 0x000fea0003800000 */
[----:B------:R-:W1:Y:S01]  /*3890*/  S2R R2, SR_LANEID ;  /* 0x0000000000027919 */ /* 0x000e620000000000 */
[----:B------:R-:W-:Y:S01]  /*38a0*/  ULOP3.LUT UR8, URZ, UR8, URZ, 0x33, !UPT ;  /* 0x00000008ff087292 */ /* 0x000fe2000f8e33ff */
[----:B------:R-:W-:Y:S01]  /*38b0*/  LOP3.LUT R4, RZ, UR4, RZ, 0x33, !PT ;  /* 0x00000004ff047c12 */ /* 0x000fe2000f8e33ff */
[----:B------:R-:W-:Y:S02]  /*38c0*/  VOTEU.ANY UR7, UPT, PT ;  /* 0x0000000000077886 */ /* 0x000fe400038e0100 */
[----:B------:R-:W-:Y:S01]  /*38d0*/  UFLO.U32 UR7, UR7 ;  /* 0x00000007000772bd */ /* 0x000fe200080e0000 */
[----:B------:R-:W3:Y:S01]  /*38e0*/  REDUX UR4, R4 ;  /* 0x00000000040473c4 */ /* 0x000ee20000000000 */
[----:B------:R-:W-:-:S06]  /*38f0*/  IMAD.U32 R0, RZ, RZ, UR8 ;  /* 0x00000008ff007e24 */ /* 0x000fcc000f8e00ff */
[----:B------:R4:W-:Y:S01]  /*3900*/  UTCATOMSWS.AND URZ, UR8 ;  /* 0x0000000800ff79e3 */ /* 0x0009e20008000000 */
[----:B------:R-:W2:Y:S01]  /*3910*/  REDUX UR6, R0 ;  /* 0x00000000000673c4 */ /* 0x000ea20000000000 */
[----:B-1----:R-:W-:Y:S01]  /*3920*/  ISETP.EQ.U32.AND P0, PT, R2, UR7, PT ;  /* 0x0000000702007c0c */ /* 0x002fe2000bf02070 */
[----:B---3--:R-:W-:Y:S01]  /*3930*/  IMAD.U32 R2, RZ, RZ, UR4 ;  /* 0x00000004ff027e24 */ /* 0x008fe2000f8e00ff */
[----:B--2---:R-:W-:-:S11]  /*3940*/  MOV R3, UR6 ;  /* 0x0000000600037c02 */ /* 0x004fd60008000f00 */
[----:B------:R4:W-:Y:S04]  /*3950*/  @P0 ATOMS.AND RZ, [UR5+0x14], R3 ;  /* 0x00001403ffff098c */ /* 0x0009e8000a800005 */
[----:B------:R4:W-:Y:S01]  /*3960*/  @P0 ATOMS.AND RZ, [UR5+0x18], R2 ;  /* 0x00001802ffff098c */ /* 0x0009e2000a800005 */
[----:B------:R-:W-:Y:S05]  /*3970*/  BRA `(.L_x_65) ;  /* 0x0000000000147947 */ /* 0x000fea0003800000 */
.L_x_64:
[----:B------:R-:W-:Y:S02]  /*3980*/  MOV R2, 0x39a0 ;  /* 0x000039a000027802 */ /* 0x000fe40000000f00 */
[----:B--2--5:R-:W-:Y:S05]  /*3990*/  CALL.REL.NOINC `($__internal_0_$__cuda_sm10x_tcgen05_guardrail_trap_col_being_dealloced_not_returned_by_alloc) ;  /* 0x0000006800bc7944 */ /* 0x024fea0003c00000 */
[----:B------:R-:W-:Y:S05]  /*39a0*/  BRA `(.L_x_65) ;  /* 0x0000000000087947 */ /* 0x000fea0003800000 */
.L_x_63:
[----:B------:R-:W-:Y:S02]  /*39b0*/  MOV R2, 0x39d0 ;  /* 0x000039d000027802 */ /* 0x000fe40000000f00 */
[----:B--2--5:R-:W-:Y:S05]  /*39c0*/  CALL.REL.NOINC `($__internal_2_$__cuda_sm10x_tcgen05_guardrail_trap_unallocated_columns_being_dealloced) ;  /* 0x0000006800c87944 */ /* 0x024fea0003c00000 */
.L_x_65:
[----:B------:R-:W-:Y:S01]  /*39d0*/  NOP ;  /* 0x0000000000007918 */ /* 0x000fe20000000000 */
[----:B----4-:R-:W-:Y:S05]  /*39e0*/  EXIT ;  /* 0x000000000000794d */ /* 0x010fea0003800000 */
.L_x_48:
[----:B------:R-:W-:Y:S05]  /*39f0*/  BRA.U !UP0, `(.L_x_66) ;  /* 0x0000001508507547 */ /* 0x000fea000b800000 */
[----:B------:R-:W1:Y:S01]  /*3a00*/  LDC R0, c[0x0][0xd30] ;  /* 0x00034c00ff007b82 */ /* 0x000e620000000800 */
[----:B------:R-:W-:Y:S01]  /*3a10*/  UMOV UR4, 0x400 ;  /* 0x0000040000047882 */ /* 0x000fe20000000000 */
[----:B------:R-:W-:Y:S01]  /*3a20*/  UISETP.NE.AND UP0, UPT, UR8, 0x2, UPT ;  /* 0x000000020800788c */ /* 0x000fe2000bf05270 */
[----:B------:R-:W-:Y:S01]  /*3a30*/  IMAD.MOV.U32 R36, RZ, RZ, 0x1 ;  /* 0x00000001ff247424 */ /* 0x000fe200078e00ff */
[----:B------:R-:W-:Y:S01]  /*3a40*/  ULEA UR4, UR37, UR4, 0x18 ;  /* 0x0000000425047291 */ /* 0x000fe2000f8ec0ff */
[----:B------:R-:W-:Y:S01]  /*3a50*/  CS2R R34, SRZ ;  /* 0x0000000000227805 */ /* 0x000fe2000001ff00 */
[----:B------:R-:W-:Y:S01]  /*3a60*/  IMAD.MOV.U32 R32, RZ, RZ, 0x4000 ;  /* 0x00004000ff207424 */ /* 0x000fe200078e00ff */
[----:B------:R-:W-:Y:S01]  /*3a70*/  UPLOP3.LUT UP1, UPT, UPT, UPT, UPT, 0x40, 0x4 ;  /* 0x000000000004789c */ /* 0x000fe20003f2e870 */
[----:B------:R-:W2:Y:S01]  /*3a80*/  LDC R27, c[0x0][0x370] ;  /* 0x0000dc00ff1b7b82 */ /* 0x000ea20000000800 */
[----:B------:R-:W-:Y:S02]  /*3a90*/  UIADD3 UR5, UPT, UPT, UR4, 0x78, URZ ;  /* 0x0000007804057890 */ /* 0x000fe4000fffe0ff */
[----:B------:R-:W-:-:S02]  /*3aa0*/  USEL UR6, URZ, 0x1, UP0 ;  /* 0x00000001ff067887 */ /* 0x000fc40008000000 */
[----:B------:R-:W-:Y:S02]  /*3ab0*/  UIADD3 UR57, UPT, UPT, UR4, 0x60, URZ ;  /* 0x0000006004397890 */ /* 0x000fe4000fffe0ff */
[----:B------:R-:W-:Y:S01]  /*3ac0*/  UIADD3 UR49, UPT, UPT, UR4, 0x68, URZ ;  /* 0x0000006804317890 */ /* 0x000fe2000fffe0ff */
[----:B------:R-:W4:Y:S01]  /*3ad0*/  LDC R8, c[0x0][0xd0c] ;  /* 0x00034300ff087b82 */ /* 0x000f220000000800 */
[----:B------:R-:W-:Y:S02]  /*3ae0*/  UIADD3 UR41, UPT, UPT, UR4, 0x70, URZ ;  /* 0x0000007004297890 */ /* 0x000fe4000fffe0ff */
[----:B------:R-:W-:-:S05]  /*3af0*/  UPRMT UR5, UR37, 0x654, UR5 ;  /* 0x0000065425057896 */ /* 0x000fca0008000005 */
[----:B------:R-:W2:Y:S01]  /*3b00*/  LDC R21, c[0x0][0xd20] ;  /* 0x00034800ff157b82 */ /* 0x000ea20000000800 */
[----:B-1----:R-:W-:-:S07]  /*3b10*/  ISETP.NE.AND P1, PT, R0, 0x1, PT ;  /* 0x000000010000780c */ /* 0x002fce0003f25270 */
[----:B------:R-:W1:Y:S08]  /*3b20*/  LDC.64 R38, c[0x0][0x348] ;  /* 0x0000d200ff267b82 */ /* 0x000e700000000a00 */
[----:B------:R-:W1:Y:S08]  /*3b30*/  LDC.64 R18, c[0x0][0xa88] ;  /* 0x0002a200ff127b82 */ /* 0x000e700000000a00 */
[----:B------:R-:W1:Y:S08]  /*3b40*/  LDC.64 R24, c[0x0][0xd10] ;  /* 0x00034400ff187b82 */ /* 0x000e700000000a00 */
[----:B------:R-:W1:Y:S08]  /*3b50*/  LDC.64 R6, c[0x0][0xd18] ;  /* 0x00034600ff067b82 */ /* 0x000e700000000a00 */
[----:B------:R-:W1:Y:S08]  /*3b60*/  LDC.64 R4, c[0x0][0xd28] ;  /* 0x00034a00ff047b82 */ /* 0x000e700000000a00 */
[----:B------:R-:W1:Y:S08]  /*3b70*/  LDC.64 R22, c[0x0][0xa90] ;  /* 0x0002a400ff167b82 */ /* 0x000e700000000a00 */
[----:B--2-4-:R-:W1:Y:S02]  /*3b80*/  LDC R26, c[0x0][0x374] ;  /* 0x0000dd00ff1a7b82 */ /* 0x014e640000000800 */
.L_x_77:
[C---:B------:R-:W-:Y:S02]  /*3b90*/  LEA R0, R35.reuse, UR4, 0x3 ;  /* 0x0000000423007c11 */ /* 0x040fe4000f8e18ff */
[----:B------:R-:W-:Y:S02]  /*3ba0*/  SHF.L.U32 R3, R34, 0x1f, RZ ;  /* 0x0000001f22037819 */ /* 0x000fe400000006ff */
[----:B------:R-:W-:Y:S02]  /*3bb0*/  LEA R28, R35, UR4, 0x4 ;  /* 0x00000004231c7c11 */ /* 0x000fe4000f8e20ff */
[----:B------:R-:W2:Y:S02]  /*3bc0*/  SYNCS.PHASECHK.TRANS64.TRYWAIT P0, [R0+URZ+0xb0], R3 ;  /* 0x0000b003000075a7 */ /* 0x000ea400080011ff */
[----:B--2-4-:R-:W-:Y:S05]  /*3bd0*/  @!P0 BRA `(.L_x_67) ;  /* 0x0000006000dc8947 */ /* 0x014fea0003800000 */
.L_x_156:
[----:B---3--:R-:W-:Y:S01]  /*3be0*/  ISETP.GE.AND P0, PT, R2, 0x1, PT ;  /* 0x000000010200780c */ /* 0x008fe20003f06270 */
[----:B------:R-:W3:Y:S01]  /*3bf0*/  LDS.128 R28, [R28+0x120] ;  /* 0x000120001c1c7984 */ /* 0x000ee20000000c00 */
[----:B--2---:R-:W-:Y:S01]  /*3c00*/  VIADD R0, R0, 0xc0 ;  /* 0x000000c000007836 */ /* 0x004fe20000000000 */
[----:B------:R-:W-:Y:S01]  /*3c10*/  @!PT LDS RZ, [RZ] ;  /* 0x00000000fffff984 */ /* 0x000fe20000000800 */
[----:B------:R-:W-:Y:S01]  /*3c20*/  @!PT LDS RZ, [RZ] ;  /* 0x00000000fffff984 */ /* 0x000fe20000000800 */
[----:B------:R-:W-:Y:S01]  /*3c30*/  @!PT LDS RZ, [RZ] ;  /* 0x00000000fffff984 */ /* 0x000fe20000000800 */
[----:B------:R-:W-:Y:S01]  /*3c40*/  @!PT LDS RZ, [RZ] ;  /* 0x00000000fffff984 */ /* 0x000fe20000000800 */
[----:B------:R2:W-:Y:S06]  /*3c50*/  MEMBAR.ALL.CTA ;  /* 0x0000000000007992 */ /* 0x0005ec0000008000 */
[----:B--2---:R-:W2:Y:S01]  /*3c60*/  FENCE.VIEW.ASYNC.S ;  /* 0x00000000000073c6 */ /* 0x004ea20000000000 */
[----:B------:R-:W-:Y:S04]  /*3c70*/  PRMT R0, RZ, 0x654, R0 ;  /* 0x00000654ff007816 */ /* 0x000fe80000000000 */
[----:B--2---:R2:W-:Y:S01]  /*3c80*/  SYNCS.ARRIVE.TRANS64.RED.A1T0 RZ, [R0+URZ], RZ ;  /* 0x000000ff00ff79a7 */ /* 0x0045e200081004ff */
[----:B---3--:R-:W-:Y:S11]  /*3c90*/  LOP3.LUT P3, RZ, R30, 0x1, RZ, 0xc0, !PT ;  /* 0x000000011eff7812 */ /* 0x008ff6000786c0ff */
[----:B------:R-:W-:Y:S02]  /*3ca0*/  @!UPT UIADD3 URZ, UPT, UPT, URZ, URZ, URZ ;  /* 0x000000fffffff290 */ /* 0x000fe4000fffe0ff */
[----:B------:R-:W-:Y:S02]  /*3cb0*/  @P3 MOV R13, R28 ;  /* 0x0000001c000d3202 */ /* 0x000fe40000000f00 */
[----:B------:R-:W-:Y:S01]  /*3cc0*/  @P3 LOP3.LUT R10, R29, 0xffff, RZ, 0xc0, !PT ;  /* 0x0000ffff1d0a3812 */ /* 0x000fe200078ec0ff */
[----:B--2---:R-:W-:Y:S06]  /*3cd0*/  @!P0 BRA `(.L_x_68) ;  /* 0x0000000000a48947 */ /* 0x004fec0003800000 */
[----:B-1----:R-:W-:Y:S01]  /*3ce0*/  IMAD.HI.U32 R42, R26, R7, RZ ;  /* 0x000000071a2a7227 */ /* 0x002fe200078e00ff */
[----:B------:R-:W-:Y:S02]  /*3cf0*/  ISETP.NE.AND P0, PT, R6, 0x1, PT ;  /* 0x000000010600780c */ /* 0x000fe40003f05270 */
[----:B------:R-:W-:Y:S01]  /*3d00*/  ISETP.NE.AND P2, PT, R2, 0x1, PT ;  /* 0x000000010200780c */ /* 0x000fe20003f45270 */
[-C--:B------:R-:W-:Y:S01]  /*3d10*/  IMAD.HI.U32 R40, R27, R24.reuse, RZ ;  /* 0x000000181b287227 */ /* 0x080fe200078e00ff */
[----:B------:R-:W-:Y:S02]  /*3d20*/  SHF.R.U32.HI R37, RZ, R21, R42 ;  /* 0x00000015ff257219 */ /* 0x000fe4000001162a */
[----:B------:R-:W-:Y:S01]  /*3d30*/  ISETP.NE.AND P4, PT, R8, 0x1, PT ;  /* 0x000000010800780c */ /* 0x000fe20003f85270 */
[----:B-----5:R-:W-:Y:S01]  /*3d40*/  IMAD.HI.U32 R46, R10, R7, RZ ;  /* 0x000000070a2e7227 */ /* 0x020fe200078e00ff */
[----:B------:R-:W-:Y:S02]  /*3d50*/  SHF.R.U32.HI R40, RZ, R25, R40 ;  /* 0x00000019ff287219 */ /* 0x000fe40000011628 */
[----:B------:R-:W-:Y:S01]  /*3d60*/  SEL R3, R26, R37, !P0 ;  /* 0x000000251a037207 */ /* 0x000fe20004000000 */
[----:B------:R-:W-:Y:S01]  /*3d70*/  IMAD.HI.U32 R42, R13, R24, RZ ;  /* 0x000000180d2a7227 */ /* 0x000fe200078e00ff */
[----:B------:R-:W-:Y:S02]  /*3d80*/  SEL R11, R27, R40, !P4 ;  /* 0x000000281b0b7207 */ /* 0x000fe40006000000 */
[----:B------:R-:W-:Y:S01]  /*3d90*/  SHF.R.U32.HI R37, RZ, R21, R46 ;  /* 0x00000015ff257219 */ /* 0x000fe2000001162e */
[-C--:B------:R-:W-:Y:S01]  /*3da0*/  IMAD.HI.U32 R44, R3, R4.reuse, RZ ;  /* 0x00000004032c7227 */ /* 0x080fe200078e00ff */
[----:B------:R-:W-:Y:S02]  /*3db0*/  SHF.R.U32.HI R42, RZ, R25, R42 ;  /* 0x00000019ff2a7219 */ /* 0x000fe4000001162a */
[----:B------:R-:W-:Y:S01]  /*3dc0*/  SEL R9, R10, R37, !P0 ;  /* 0x000000250a097207 */ /* 0x000fe20004000000 */
[-C--:B------:R-:W-:Y:S01]  /*3dd0*/  IMAD.HI.U32 R40, R11, R4.reuse, RZ ;  /* 0x000000040b287227 */ /* 0x080fe200078e00ff */
[-C--:B------:R-:W-:Y:S03]  /*3de0*/  @P2 SHF.R.U32.HI R3, RZ, R5.reuse, R44 ;  /* 0x00000005ff032219 */ /* 0x080fe6000001162c */
[----:B------:R-:W-:Y:S01]  /*3df0*/  IMAD.HI.U32 R16, R9, R4, RZ ;  /* 0x0000000409107227 */ /* 0x000fe200078e00ff */
[----:B------:R-:W-:Y:S03]  /*3e00*/  @P2 SHF.R.U32.HI R11, RZ, R5, R40 ;  /* 0x00000005ff0b2219 */ /* 0x000fe60000011628 */
[C---:B------:R-:W-:Y:S01]  /*3e10*/  IMAD R12, R2.reuse, R3, RZ ;  /* 0x00000003020c7224 */ /* 0x040fe200078e02ff */
[----:B------:R-:W-:Y:S01]  /*3e20*/  SEL R3, R13, R42, !P4 ;  /* 0x0000002a0d037207 */ /* 0x000fe20006000000 */
[C---:B------:R-:W-:Y:S01]  /*3e30*/  IMAD R14, R2.reuse, R11, RZ ;  /* 0x0000000b020e7224 */ /* 0x040fe200078e02ff */
[----:B------:R-:W-:Y:S02]  /*3e40*/  SHF.R.U32.HI R16, RZ, R5, R16 ;  /* 0x00000005ff107219 */ /* 0x000fe40000011610 */
[C---:B------:R-:W-:Y:S02]  /*3e50*/  ISETP.GE.AND P0, PT, R9.reuse, R12, PT ;  /* 0x0000000c0900720c */ /* 0x040fe40003f06270 */
[----:B------:R-:W-:Y:S02]  /*3e60*/  SEL R17, R9, R16, !P2 ;  /* 0x0000001009117207 */ /* 0x000fe40005000000 */
[C---:B------:R-:W-:Y:S03]  /*3e70*/  ISETP.GE.OR P0, PT, R3.reuse, R14, P0 ;  /* 0x0000000e0300720c */ /* 0x040fe60000706670 */
[----:B------:R-:W-:Y:S04]  /*3e80*/  IMAD.MOV R15, RZ, RZ, -R17 ;  /* 0x000000ffff0f7224 */ /* 0x000fe800078e0a11 */
[----:B------:R-:W-:Y:S06]  /*3e90*/  IMAD R15, R2, R15, R9 ;  /* 0x0000000f020f7224 */ /* 0x000fec00078e0209 */
[C---:B------:R-:W-:Y:S05]  /*3ea0*/  @!P0 IMAD.HI.U32 R12, R3.reuse, R4, RZ ;  /* 0x00000004030c8227 */ /* 0x040fea00078e00ff */
[----:B------:R-:W-:Y:S04]  /*3eb0*/  @!P0 SHF.R.U32.HI R12, RZ, R5, R12 ;  /* 0x00000005ff0c8219 */ /* 0x000fe8000001160c */
[----:B------:R-:W-:Y:S01]  /*3ec0*/  @!P0 SEL R0, R3, R12, !P2 ;  /* 0x0000000c03008207 */ /* 0x000fe20005000000 */
[----:B------:R-:W-:Y:S03]  /*3ed0*/  IMAD.MOV R12, RZ, RZ, -R3 ;  /* 0x000000ffff0c7224 */ /* 0x000fe600078e0a03 */
[----:B------:R-:W-:Y:S01]  /*3ee0*/  @!P0 IADD3 R16, PT, PT, R17, -R0, RZ ;  /* 0x8000000011108210 */ /* 0x000fe20007ffe0ff */
[----:B------:R-:W-:Y:S01]  /*3ef0*/  @!P0 IMAD R0, R11, R15, R0 ;  /* 0x0000000f0b008224 */ /* 0x000fe200078e0200 */
[----:B------:R-:W-:Y:S01]  /*3f00*/  IADD3 R11, PT, PT, -R9, RZ, RZ ;  /* 0x000000ff090b7210 */ /* 0x000fe20007ffe1ff */
[----:B------:R-:W-:Y:S02]  /*3f10*/  IMAD R13, R8, R12, R13 ;  /* 0x0000000c080d7224 */ /* 0x000fe400078e020d */
[----:B------:R-:W-:Y:S02]  /*3f20*/  @!P0 IMAD R9, R16, R2, R3 ;  /* 0x0000000210098224 */ /* 0x000fe400078e0203 */
[----:B------:R-:W-:Y:S02]  /*3f30*/  @!P0 IMAD.MOV.U32 R3, RZ, RZ, R0 ;  /* 0x000000ffff038224 */ /* 0x000fe400078e0000 */
[----:B------:R-:W-:Y:S02]  /*3f40*/  IMAD R10, R6, R11, R10 ;  /* 0x0000000b060a7224 */ /* 0x000fe400078e020a */
[----:B------:R-:W-:Y:S02]  /*3f50*/  IMAD R13, R3, R8, R13 ;  /* 0x00000008030d7224 */ /* 0x000fe400078e020d */
[----:B------:R-:W-:Y:S02]  /*3f60*/  IMAD R10, R9, R6, R10 ;  /* 0x00000006090a7224 */ /* 0x000fe400078e020a */
.L_x_68:
[----:B------:R-:W-:Y:S05]  /*3f70*/  BRA.U UP1, `(.L_x_69) ;  /* 0x0000000101107547 */ /* 0x000fea000b800000 */
[----:B------:R-:W-:Y:S04]  /*3f80*/  MOV R0, UR6 ;  /* 0x0000000600007c02 */ /* 0x000fe80008000f00 */
[----:B------:R-:W-:Y:S04]  /*3f90*/  SHF.L.U32 R3, R0, 0x1f, RZ ;  /* 0x0000001f00037819 */ /* 0x000fe800000006ff */
[----:B------:R-:W2:Y:S02]  /*3fa0*/  SYNCS.PHASECHK.TRANS64.TRYWAIT P0, [UR4+0xa8], R3 ;  /* 0x0000a803ff0075a7 */ /* 0x000ea40008001104 */
[----:B--2---:R-:W-:Y:S05]  /*3fb0*/  @!P0 BRA `(.L_x_70) ;  /* 0x0000005c00f88947 */ /* 0x004fea0003800000 */
.L_x_69:
[----:B-1----:R-:W-:Y:S01]  /*3fc0*/  ISETP.NE.U32.AND P0, PT, R22, RZ, PT ;  /* 0x000000ff1600720c */ /* 0x002fe20003f05070 */
[----:B------:R-:W-:Y:S01]  /*3fd0*/  USHF.L.U32 UR58, UR11, 0x7, URZ ;  /* 0x000000070b3a7899 */ /* 0x000fe200080006ff */
[----:B------:R-:W-:Y:S02]  /*3fe0*/  R2UR UR59, R20 ;  /* 0x00000000143b72ca */ /* 0x000fe400000e0000 */
[C---:B------:R-:W-:Y:S02]  /*3ff0*/  ISETP.NE.AND.EX P0, PT, R23.reuse, RZ, PT, P0 ;  /* 0x000000ff1700720c */ /* 0x040fe40003f05300 */
[----:B------:R-:W-:Y:S02]  /*4000*/  ISETP.NE.U32.AND P2, PT, R22, RZ, PT ;  /* 0x000000ff1600720c */ /* 0x000fe40003f45070 */
[----:B------:R-:W-:Y:S02]  /*4010*/  SHF.L.U32 R11, R36, 0x1f, RZ ;  /* 0x0000001f240b7819 */ /* 0x000fe400000006ff */
[----:B------:R-:W-:Y:S05]  /*4020*/  ISETP.NE.AND.EX P2, PT, R23, RZ, PT, P2 ;  /* 0x000000ff1700720c */ /* 0x000fea0003f45320 */
[----:B------:R-:W-:Y:S02]  /*4030*/  USHF.L.U32 UR59, UR59, 0x7, URZ ;  /* 0x000000073b3b7899 */ /* 0x000fe400080006ff */
[----:B------:R-:W-:Y:S10]  /*4040*/  @!P0 BRA `(.L_x_71) ;  /* 0x00000000002c8947 */ /* 0x000ff40003800000 */
[----:B------:R-:W-:Y:S01]  /*4050*/  ISETP.NE.U32.AND P0, PT, R18, RZ, PT ;  /* 0x000000ff1200720c */ /* 0x000fe20003f05070 */
[----:B------:R-:W-:Y:S03]  /*4060*/  IMAD.MOV.U32 R93, RZ, RZ, 0x1 ;  /* 0x00000001ff5d7424 */ /* 0x000fe600078e00ff */
[----:B------:R-:W-:Y:S11]  /*4070*/  ISETP.NE.AND.EX P0, PT, R19, RZ, PT, P0 ;  /* 0x000000ff1300720c */ /* 0x000ff60003f05300 */
[----:B------:R-:W-:Y:S02]  /*4080*/  @!UPT UIADD3 URZ, UPT, UPT, URZ, URZ, URZ ;  /* 0x000000fffffff290 */ /* 0x000fe4000fffe0ff */
[----:B------:R-:W1:Y:S01]  /*4090*/  @P0 LDC.64 R14, c[0x0][0xa88] ;  /* 0x0002a200ff0e0b82 */ /* 0x000e620000000a00 */
[----:B--2---:R-:W-:Y:S04]  /*40a0*/  @P0 IMAD R0, R22, UR36, RZ ;  /* 0x0000002416000c24 */ /* 0x004fe8000f8e02ff */
[----:B-1----:R-:W-:Y:S04]  /*40b0*/  @P0 IMAD.WIDE R14, R0, 0x4, R14 ;  /* 0x00000004000e0825 */ /* 0x002fe800078e020e */
[----:B------:R-:W-:Y:S01]  /*40c0*/  HFMA2 R0, -RZ, RZ, 0, 5.9604644775390625e-08 ;  /* 0x00000001ff007431 */ /* 0x000fe200000001ff */
[----:B-----5:R1:W5:Y:S04]  /*40d0*/  @P0 LDG.E R49, desc[UR38][R14.64] ;  /* 0x000000260e310981 */ /* 0x020368000c1e1900 */
[----:B------:R-:W-:Y:S01]  /*40e0*/  @!P0 PRMT R93, R0, 0x7610, R93 ;  /* 0x00007610005d8816 */ /* 0x000fe2000000005d */
[----:B-1----:R-:W3:Y:S06]  /*40f0*/  @!P0 LDC R49, c[0x0][0xa80] ;  /* 0x0002a000ff318b82 */ /* 0x002eec0000000800 */
.L_x_71:
[----:B---3-5:R-:W-:Y:S01]  /*4100*/  @!P2 FSETP.EQ.AND P0, PT, R49, RZ, PT ;  /* 0x000000ff3100a20b */ /* 0x028fe20003f02000 */
[----:B------:R-:W-:Y:S01]  /*4110*/  @!UPT UIADD3 URZ, UPT, UPT, URZ, URZ, URZ ;  /* 0x000000fffffff290 */ /* 0x000fe2000fffe0ff */
[----:B------:R-:W-:Y:S11]  /*4120*/  @!P2 BRA `(.L_x_72) ;  /* 0x000000000018a947 */ /* 0x000ff60003800000 */
[----:B------:R-:W-:Y:S02]  /*4130*/  LOP3.LUT P2, RZ, R93, 0xff, RZ, 0xc0, !PT ;  /* 0x000000ff5dff7812 */ /* 0x000fe4000784c0ff */
[----:B------:R-:W-:Y:S04]  /*4140*/  ISETP.NE.U32.AND P0, PT, R18, RZ, PT ;  /* 0x000000ff1200720c */ /* 0x000fe80003f05070 */
[----:B------:R-:W-:Y:S04]  /*4150*/  ISETP.NE.AND.EX P0, PT, R19, RZ, PT, P0 ;  /* 0x000000ff1300720c */ /* 0x000fe80003f05300 */
[----:B------:R-:W-:Y:S03]  /*4160*/  PLOP3.LUT P0, PT, P0, PT, PT, 0x8, 0x80 ;  /* 0x000000000080781c */ /* 0x000fe6000070e170 */
[----:B------:R-:W-:Y:S11]  /*4170*/  @P2 FSETP.EQ.AND P0, PT, R49, RZ, PT ;  /* 0x000000ff3100220b */ /* 0x000ff60003f02000 */
[----:B------:R-:W-:Y:S02]  /*4180*/  @!UPT UIADD3 URZ, UPT, UPT, URZ, URZ, URZ ;  /* 0x000000fffffff290 */ /* 0x000fe4000fffe0ff */
.L_x_72:
[----:B------:R-:W1:Y:S01]  /*4190*/  SYNCS.PHASECHK.TRANS64.TRYWAIT P2, [UR4+0x80], R11 ;  /* 0x0000800bff0075a7 */ /* 0x000e620008041104 */
[----:B------:R-:W-:Y:S04]  /*41a0*/  ELECT P4, URZ, PT ;  /* 0x0000000000ff782f */ /* 0x000fe80003880000 */
[----:B------:R-:W-:Y:S11]  /*41b0*/  PLOP3.LUT P4, PT, P0, P4, PT, 0xf2, 0x2f ;  /* 0x00000000002f781c */ /* 0x000ff60000789e72 */
[----:B------:R-:W-:Y:S02]  /*41c0*/  @!UPT UIADD3 URZ, UPT, UPT, URZ, URZ, URZ ;  /* 0x000000fffffff290 */ /* 0x000fe4000fffe0ff */
[----:B------:R-:W-:Y:S05]  /*41d0*/  @!P4 IADD3 R9, P0, PT, R38, 0x780, RZ ;  /* 0x000007802609c810 */ /* 0x000fea0007f1e0ff */
[----:B--2---:R-:W-:Y:S01]  /*41e0*/  @!P4 IMAD.X R3, RZ, RZ, R39, P0 ;  /* 0x000000ffff03c224 */ /* 0x004fe200000e0627 */
[----:B-1----:R-:W-:Y:S07]  /*41f0*/  @!P2 BRA `(.L_x_73) ;  /* 0x0000005c0080a947 */ /* 0x002fee0003800000 */
.L_x_159:
[----:B------:R-:W-:Y:S01]  /*4200*/  @!P4 R2UR UR8, R9 ;  /* 0x000000000908c2ca */ /* 0x000fe200000e0000 */
[----:B------:R-:W-:Y:S01]  /*4210*/  VOTEU.ALL UP3, P4 ;  /* 0x0000000000ff7886 */ /* 0x000fe20002060000 */
[----:B------:R-:W-:Y:S01]  /*4220*/  @!P4 R2UR UR7, R3 ;  /* 0x000000000307c2ca */ /* 0x000fe200000e0000 */
[----:B------:R-:W-:Y:S01]  /*4230*/  VOTEU.ALL UP2, P4 ;  /* 0x0000000000ff7886 */ /* 0x000fe20002040000 */
[----:B------:R-:W-:Y:S01]  /*4240*/  UMOV UR14, 0x0 ;  /* 0x00000000000e7882 */ /* 0x000fe20000000000 */
[----:B------:R-:W-:Y:S01]  /*4250*/  UMOV UR15, 0x10000000 ;  /* 0x10000000000f7882 */ /* 0x000fe20000000000 */
[----:B------:R-:W-:Y:S01]  /*4260*/  @!UP3 UIADD3 UR56, UPT, UPT, UR4, 0x200, URZ ;  /* 0x000002000438b890 */ /* 0x000fe2000fffe0ff */
[----:B-1----:R-:W-:Y:S01]  /*4270*/  @!P4 IMAD.MOV.U32 R0, RZ, RZ, 0x4000 ;  /* 0x00004000ff00c424 */ /* 0x002fe200078e00ff */
[----:B------:R-:W-:Y:S01]  /*4280*/  UMOV UR60, UR36 ;  /* 0x00000024003c7c82 */ /* 0x000fe20008000000 */
[----:B------:R-:W-:Y:S01]  /*4290*/  @!UP3 UIADD3 UR26, UPT, UPT, UR58, 0x20, URZ ;  /* 0x000000203a1ab890 */ /* 0x000fe2000fffe0ff */
[----:B------:R-:W-:Y:S01]  /*42a0*/  @!P4 IADD3 R9, P0, PT, R38, 0x780, RZ ;  /* 0x000007802609c810 */ /* 0x000fe20007f1e0ff */
[----:B------:R-:W-:Y:S02]  /*42b0*/  @!UP3 UIADD3 UR24, UPT, UPT, UR4, 0x1200, URZ ;  /* 0x000012000418b890 */ /* 0x000fe4000fffe0ff */
[----:B------:R-:W-:Y:S01]  /*42c0*/  IMAD.U32 R14, RZ, RZ, UR8 ;  /* 0x00000008ff0e7e24 */ /* 0x000fe2000f8e00ff */
[----:B------:R-:W-:Y:S01]  /*42d0*/  VOTEU.ALL UP1, P4 ;  /* 0x0000000000ff7886 */ /* 0x000fe20002020000 */
[----:B------:R-:W-:Y:S01]  /*42e0*/  IMAD.U32 R15, RZ, RZ, UR7 ;  /* 0x00000007ff0f7e24 */ /* 0x000fe2000f8e00ff */
[----:B------:R-:W-:Y:S01]  /*42f0*/  UMOV UR25, UR57 ;  /* 0x0000003900197c82 */ /* 0x000fe20008000000 */
[----:B------:R-:W-:Y:S01]  /*4300*/  UMOV UR27, UR59 ;  /* 0x0000003b001b7c82 */ /* 0x000fe20008000000 */
[----:B------:R-:W-:Y:S01]  /*4310*/  @!P4 R2UR UR22, R14 ;  /* 0x000000000e16c2ca */ /* 0x000fe200000e0000 */
[----:B------:R-:W-:Y:S01]  /*4320*/  UMOV UR28, UR36 ;  /* 0x00000024001c7c82 */ /* 0x000fe20008000000 */
[----:B------:R-:W-:Y:S01]  /*4330*/  @!P4 R2UR UR23, R15 ;  /* 0x000000000f17c2ca */ /* 0x000fe200000e0000 */
[----:B------:R-:W-:Y:S01]  /*4340*/  @!UP3 UIADD3 UR18, UPT, UPT, UR58, 0x40, URZ ;  /* 0x000000403a12b890 */ /* 0x000fe2000fffe0ff */
[----:B------:R-:W-:Y:S01]  /*4350*/  @!P4 IMAD.X R3, RZ, RZ, R39, P0 ;  /* 0x000000ffff03c224 */ /* 0x000fe200000e0627 */
[----:B------:R-:W-:Y:S01]  /*4360*/  @!UP3 UIADD3 UR16, UPT, UPT, UR4, 0x2200, URZ ;  /* 0x000022000410b890 */ /* 0x000fe2000fffe0ff */
[----:B------:R-:W-:Y:S01]  /*4370*/  VOTEU.ALL UP0, P4 ;  /* 0x0000000000ff7886 */ /* 0x000fe20002000000 */
[----:B------:R-:W-:Y:S01]  /*4380*/  UMOV UR17, UR57 ;  /* 0x0000003900117c82 */ /* 0x000fe20008000000 */
[----:B------:R-:W-:Y:S01]  /*4390*/  UMOV UR19, UR59 ;  /* 0x0000003b00137c82 */ /* 0x000fe20008000000 */
[----:B------:R-:W-:Y:S01]  /*43a0*/  UMOV UR20, UR36 ;  /* 0x0000002400147c82 */ /* 0x000fe20008000000 */
[----:B------:R-:W-:Y:S02]  /*43b0*/  @!UP3 UIADD3 UR10, UPT, UPT, UR58, 0x60, URZ ;  /* 0x000000603a0ab890 */ /* 0x000fe4000fffe0ff */
[----:B------:R-:W-:Y:S03]  /*43c0*/  @!UP3 UIADD3 UR8, UPT, UPT, UR4, 0x3200, URZ ;  /* 0x000032000408b890 */ /* 0x000fe6000fffe0ff */
[----:B------:R1:W-:Y:S01]  /*43d0*/  @!UP2 UTMALDG.3D [UR56], [UR22], desc[UR14] ;  /* 0x00000e381600a5b4 */ /* 0x0003e20008011000 */
[----:B------:R-:W-:Y:S01]  /*43e0*/  UMOV UR9, UR57 ;  /* 0x0000003900097c82 */ /* 0x000fe20008000000 */
[----:B------:R-:W-:Y:S01]  /*43f0*/  UMOV UR11, UR59 ;  /* 0x0000003b000b7c82 */ /* 0x000fe20008000000 */
[----:B------:R-:W-:Y:S01]  /*4400*/  UMOV UR12, UR36 ;  /* 0x00000024000c7c82 */ /* 0x000fe20008000000 */
[----:B------:R-:W-:Y:S01]  /*4410*/  UPRMT UR7, UR37, 0x654, UR57 ;  /* 0x0000065425077896 */ /* 0x000fe20008000039 */
[----:B------:R1:W-:Y:S01]  /*4420*/  @!UP1 UTMALDG.3D [UR24], [UR22], desc[UR14] ;  /* 0x00000e18160095b4 */ /* 0x0003e20008011000 */
[----:B------:R-:W-:Y:S01]  /*4430*/  VOTEU.ALL UP1, P4 ;  /* 0x0000000000ff7886 */ /* 0x000fe20002020000 */
[----:B------:R1:W-:Y:S04]  /*4440*/  @!UP0 UTMALDG.3D [UR16], [UR22], desc[UR14] ;  /* 0x00000e10160085b4 */ /* 0x0003e80008011000 */
[----:B------:R1:W-:Y:S01]  /*4450*/  @!UP1 UTMALDG.3D [UR8], [UR22], desc[UR14] ;  /* 0x00000e08160095b4 */ /* 0x0003e20008011000 */
[----:B------:R1:W-:Y:S01]  /*4460*/  @!P4 SYNCS.ARRIVE.TRANS64.RED.A0TR RZ, [UR4+0x60], R0 ;  /* 0x00006000ffffc9a7 */ /* 0x0003e20008300404 */
[----:B------:R-:W-:Y:S01]  /*4470*/  SYNCS.ARRIVE.TRANS64.RED.A1T0 RZ, [UR7], RZ ;  /* 0x000000ffffff79a7 */ /* 0x000fe20008100407 */
[----:B------:R-:W2:Y:S02]  /*4480*/  SYNCS.PHASECHK.TRANS64.TRYWAIT P2, [UR4+0x88], R11 ;  /* 0x0000880bff0075a7 */ /* 0x000ea40008041104 */
[----:B-12---:R-:W-:Y:S05]  /*4490*/  @!P2 BRA `(.L_x_74) ;  /* 0x0000005800f0a947 */ /* 0x006fea0003800000 */
.L_x_161:
        /* <DEDUP_REMOVED lines=8> */
[----:B------:R-:W-:Y:S01]  /*4520*/  @!UP3 UIADD3 UR48, UPT, UPT, UR4, 0x4200, URZ ;  /* 0x000042000430b890 */ /* 0x000fe2000fffe0ff */
[----:B------:R-:W-:Y:S01]  /*4530*/  @!P4 IADD3 R37, P0, PT, R38, 0x780, RZ ;  /* 0x000007802625c810 */ /* 0x000fe20007f1e0ff */
[----:B------:R-:W-:Y:S01]  /*4540*/  UMOV UR50, UR58 ;  /* 0x0000003a00327c82 */ /* 0x000fe20008000000 */
[----:B------:R-:W-:Y:S01]  /*4550*/  UMOV UR52, UR36 ;  /* 0x0000002400347c82 */ /* 0x000fe20008000000 */
[----:B------:R-:W-:Y:S01]  /*4560*/  @!UP3 UIADD3 UR26, UPT, UPT, UR58, 0x20, URZ ;  /* 0x000000203a1ab890 */ /* 0x000fe2000fffe0ff */
[----:B------:R-:W-:Y:S01]  /*4570*/  IMAD.U32 R14, RZ, RZ, UR8 ;  /* 0x00000008ff0e7e24 */ /* 0x000fe2000f8e00ff */
[----:B------:R-:W-:Y:S01]  /*4580*/  @!UP3 UIADD3 UR24, UPT, UPT, UR4, 0x5200, URZ ;  /* 0x000052000418b890 */ /* 0x000fe2000fffe0ff */
[----:B------:R-:W-:Y:S01]  /*4590*/  IMAD.U32 R15, RZ, RZ, UR7 ;  /* 0x00000007ff0f7e24 */ /* 0x000fe2000f8e00ff */
[----:B------:R-:W-:Y:S01]  /*45a0*/  VOTEU.ALL UP1, P4 ;  /* 0x0000000000ff7886 */ /* 0x000fe20002020000 */
[----:B------:R-:W-:Y:S01]  /*45b0*/  UMOV UR25, UR49 ;  /* 0x0000003100197c82 */ /* 0x000fe20008000000 */
[----:B------:R-:W-:Y:S01]  /*45c0*/  @!P4 R2UR UR22, R14 ;  /* 0x000000000e16c2ca */ /* 0x000fe200000e0000 */
[----:B------:R-:W-:Y:S01]  /*45d0*/  UMOV UR28, UR36 ;  /* 0x00000024001c7c82 */ /* 0x000fe20008000000 */
[----:B------:R-:W-:Y:S01]  /*45e0*/  @!P4 R2UR UR23, R15 ;  /* 0x000000000f17c2ca */ /* 0x000fe200000e0000 */
[----:B------:R-:W-:Y:S01]  /*45f0*/  UMOV UR27, UR51 ;  /* 0x00000033001b7c82 */ /* 0x000fe20008000000 */
        /* <DEDUP_REMOVED lines=8> */
[----:B------:R-:W-:Y:S02]  /*4680*/  @!UP3 UIADD3 UR8, UPT, UPT, UR4, 0x7200, URZ ;  /* 0x000072000408b890 */ /* 0x000fe4000fffe0ff */
        /* <DEDUP_REMOVED lines=13> */
.L_x_163:
[----:B------:R-:W2:Y:S01]  /*4760*/  LDC.64 R16, c[0x0][0xd10] ;  /* 0x00034400ff107b82 */ /* 0x000ea20000000a00 */
[----:B------:R-:W-:Y:S01]  /*4770*/  @!P4 R2UR UR8, R37 ;  /* 0x000000002508c2ca */ /* 0x000fe200000e0000 */
[----:B------:R-:W-:Y:S01]  /*4780*/  VOTEU.ALL UP3, P4 ;  /* 0x0000000000ff7886 */ /* 0x000fe20002060000 */
[----:B------:R-:W-:Y:S01]  /*4790*/  @!P4 R2UR UR7, R20 ;  /* 0x000000001407c2ca */ /* 0x000fe200000e0000 */
[----:B------:R-:W-:Y:S01]  /*47a0*/  VOTEU.ALL UP2, P4 ;  /* 0x0000000000ff7886 */ /* 0x000fe20002040000 */
[----:B------:R-:W-:Y:S03]  /*47b0*/  UMOV UR14, 0x0 ;  /* 0x00000000000e7882 */ /* 0x000fe60000000000 */
[----:B------:R-:W3:Y:S01]  /*47c0*/  LDC.64 R14, c[0x0][0xd18] ;  /* 0x00034600ff0e7b82 */ /* 0x000ee20000000a00 */
[----:B------:R-:W-:Y:S01]  /*47d0*/  @!UP3 UIADD3 UR43, UPT, UPT, UR59, 0x40, URZ ;  /* 0x000000403b2bb890 */ /* 0x000fe2000fffe0ff */
[----:B------:R-:W-:Y:S01]  /*47e0*/  @!P4 IMAD.MOV.U32 R20, RZ, RZ, 0x4000 ;  /* 0x00004000ff14c424 */ /* 0x000fe200078e00ff */
[----:B------:R-:W-:Y:S01]  /*47f0*/  @!UP3 UIADD3 UR40, UPT, UPT, UR4, 0x8200, URZ ;  /* 0x000082000428b890 */ /* 0x000fe2000fffe0ff */
[----:B------:R-:W-:Y:S01]  /*4800*/  @P3 SHF.R.U32.HI R33, RZ, 0x10, R29 ;  /* 0x00000010ff213819 */ /* 0x000fe2000001161d */
[----:B------:R-:W-:Y:S03]  /*4810*/  UMOV UR15, 0x10000000 ;  /* 0x10000000000f7882 */ /* 0x000fe60000000000 */
[----:B-1----:R-:W1:Y:S01]  /*4820*/  @!P1 LDC R0, c[0x0][0xd20] ;  /* 0x00034800ff009b82 */ /* 0x002e620000000800 */
[----:B------:R-:W-:Y:S01]  /*4830*/  UMOV UR42, UR58 ;  /* 0x0000003a002a7c82 */ /* 0x000fe20008000000 */
[----:B------:R-:W-:Y:S01]  /*4840*/  IMAD.U32 R40, RZ, RZ, UR8 ;  /* 0x00000008ff287e24 */ /* 0x000fe2000f8e00ff */
[----:B------:R-:W-:Y:S05]  /*4850*/  UMOV UR44, UR36 ;  /* 0x00000024002c7c82 */ /* 0x000fea0008000000 */
[----:B------:R-:W4:Y:S01]  /*4860*/  @!P1 LDC R3, c[0x0][0xd0c] ;  /* 0x00034300ff039b82 */ /* 0x000f220000000800 */
[----:B------:R-:W-:Y:S01]  /*4870*/  IMAD.U32 R41, RZ, RZ, UR7 ;  /* 0x00000007ff297e24 */ /* 0x000fe2000f8e00ff */
[----:B------:R-:W-:Y:S01]  /*4880*/  @!UP3 UIADD3 UR26, UPT, UPT, UR58, 0x20, URZ ;  /* 0x000000203a1ab890 */ /* 0x000fe2000fffe0ff */
[----:B------:R-:W-:Y:S01]  /*4890*/  @!P4 R2UR UR22, R40 ;  /* 0x000000002816c2ca */ /* 0x000fe200000e0000 */
[----:B------:R-:W-:Y:S01]  /*48a0*/  @!UP3 UIADD3 UR24, UPT, UPT, UR4, 0x9200, URZ ;  /* 0x000092000418b890 */ /* 0x000fe2000fffe0ff */
[----:B------:R-:W-:Y:S01]  /*48b0*/  VIADD R35, R35, 0x1 ;  /* 0x0000000123237836 */ /* 0x000fe20000000000 */
[----:B------:R-:W-:Y:S01]  /*48c0*/  @!P4 R2UR UR23, R41 ;  /* 0x000000002917c2ca */ /* 0x000fe200000e0000 */
[----:B------:R-:W-:Y:S01]  /*48d0*/  VOTEU.ALL UP1, P4 ;  /* 0x0000000000ff7886 */ /* 0x000fe20002020000 */
[----:B------:R-:W-:Y:S01]  /*48e0*/  UMOV UR25, UR41 ;  /* 0x0000002900197c82 */ /* 0x000fe20008000000 */
[----:B------:R-:W-:Y:S01]  /*48f0*/  UMOV UR28, UR36 ;  /* 0x00000024001c7c82 */ /* 0x000fe20008000000 */
[----:B------:R-:W-:Y:S01]  /*4900*/  UMOV UR27, UR43 ;  /* 0x0000002b001b7c82 */ /* 0x000fe20008000000 */
[----:B------:R-:W-:Y:S02]  /*4910*/  @!UP3 UIADD3 UR18, UPT, UPT, UR58, 0x40, URZ ;  /* 0x000000403a12b890 */ /* 0x000fe4000fffe0ff */
[----:B------:R-:W-:Y:S01]  /*4920*/  @!UP3 UIADD3 UR16, UPT, UPT, UR4, 0xa200, URZ ;  /* 0x0000a2000410b890 */ /* 0x000fe2000fffe0ff */
[----:B------:R-:W-:Y:S01]  /*4930*/  VOTEU.ALL UP0, P4 ;  /* 0x0000000000ff7886 */ /* 0x000fe20002000000 */
[----:B------:R-:W-:Y:S01]  /*4940*/  UMOV UR17, UR41 ;  /* 0x0000002900117c82 */ /* 0x000fe20008000000 */
[----:B------:R-:W-:Y:S01]  /*4950*/  UMOV UR20, UR36 ;  /* 0x0000002400147c82 */ /* 0x000fe20008000000 */
[----:B------:R-:W-:Y:S02]  /*4960*/  UMOV UR19, UR43 ;  /* 0x0000002b00137c82 */ /* 0x000fe40008000000 */
[----:B------:R1:W-:Y:S01]  /*4970*/  @!UP2 UTMALDG.3D [UR40], [UR22], desc[UR14] ;  /* 0x00000e281600a5b4 */ /* 0x0003e20008011000 */
[----:B------:R-:W-:Y:S02]  /*4980*/  @!UP3 UIADD3 UR10, UPT, UPT, UR58, 0x60, URZ ;  /* 0x000000603a0ab890 */ /* 0x000fe4000fffe0ff */
[----:B------:R-:W-:Y:S01]  /*4990*/  @!UP3 UIADD3 UR8, UPT, UPT, UR4, 0xb200, URZ ;  /* 0x0000b2000408b890 */ /* 0x000fe2000fffe0ff */
[----:B------:R-:W-:Y:S01]  /*49a0*/  UMOV UR9, UR41 ;  /* 0x0000002900097c82 */ /* 0x000fe20008000000 */
[----:B------:R-:W-:Y:S01]  /*49b0*/  UMOV UR12, UR36 ;  /* 0x00000024000c7c82 */ /* 0x000fe20008000000 */
[----:B------:R-:W-:Y:S01]  /*49c0*/  UMOV UR11, UR43 ;  /* 0x0000002b000b7c82 */ /* 0x000fe20008000000 */
[----:B------:R1:W-:Y:S01]  /*49d0*/  @!UP1 UTMALDG.3D [UR24], [UR22], desc[UR14] ;  /* 0x00000e18160095b4 */ /* 0x0003e20008011000 */
[----:B------:R-:W-:Y:S01]  /*49e0*/  VOTEU.ALL UP1, P4 ;  /* 0x0000000000ff7886 */ /* 0x000fe20002020000 */
[----:B------:R-:W-:Y:S01]  /*49f0*/  UPRMT UR7, UR37, 0x654, UR41 ;  /* 0x0000065425077896 */ /* 0x000fe20008000029 */
[----:B--2---:R-:W-:Y:S01]  /*4a00*/  @!P1 IMAD.HI.U32 R12, R13, R16, RZ ;  /* 0x000000100d0c9227 */ /* 0x004fe200078e00ff */
[----:B---3--:R-:W-:Y:S02]  /*4a10*/  @!P1 ISETP.NE.AND P0, PT, R14, 0x1, PT ;  /* 0x000000010e00980c */ /* 0x008fe40003f05270 */
[----:B----4-:R-:W-:Y:S01]  /*4a20*/  @!P1 ISETP.NE.AND P2, PT, R3, 0x1, PT ;  /* 0x000000010300980c */ /* 0x010fe20003f45270 */
[C---:B------:R-:W-:Y:S01]  /*4a30*/  @!P1 IMAD.HI.U32 R9, R10.reuse, R15, RZ ;  /* 0x0000000f0a099227 */ /* 0x040fe200078e00ff */
[----:B------:R2:W-:Y:S02]  /*4a40*/  @!UP0 UTMALDG.3D [UR16], [UR22], desc[UR14] ;  /* 0x00000e10160085b4 */ /* 0x0005e40008011000 */
[----:B------:R-:W-:Y:S02]  /*4a50*/  @!P1 SHF.R.U32.HI R12, RZ, R17, R12 ;  /* 0x00000011ff0c9219 */ /* 0x000fe4000001160c */
[----:B-1----:R-:W-:Y:S02]  /*4a60*/  @!P1 SHF.R.U32.HI R9, RZ, R0, R9 ;  /* 0x00000000ff099219 */ /* 0x002fe40000011609 */
[----:B------:R-:W-:Y:S01]  /*4a70*/  @!P1 SEL R12, R13, R12, !P2 ;  /* 0x0000000c0d0c9207 */ /* 0x000fe20005000000 */
[----:B------:R2:W-:Y:S01]  /*4a80*/  @!UP1 UTMALDG.3D [UR8], [UR22], desc[UR14] ;  /* 0x00000e08160095b4 */ /* 0x0005e20008011000 */
[----:B------:R2:W-:Y:S01]  /*4a90*/  @!P4 SYNCS.ARRIVE.TRANS64.RED.A0TR RZ, [UR4+0x70], R20 ;  /* 0x00007014ffffc9a7 */ /* 0x0005e20008300404 */
[----:B------:R-:W-:Y:S05]  /*4aa0*/  @!P1 SEL R9, R10, R9, !P0 ;  /* 0x000000090a099207 */ /* 0x000fea0004000000 */
[----:B------:R-:W-:Y:S02]  /*4ab0*/  @!P1 IMAD.IADD R0, R9, 0x1, -R12 ;  /* 0x0000000109009824 */ /* 0x000fe400078e0a0c */
[----:B------:R-:W-:Y:S02]  /*4ac0*/  @!P1 IMAD.IADD R9, R12, 0x1, -R9 ;  /* 0x000000010c099824 */ /* 0x000fe400078e0a09 */
[----:B------:R-:W-:Y:S02]  /*4ad0*/  @!P1 IMAD R13, R0, R3, R13 ;  /* 0x00000003000d9224 */ /* 0x000fe400078e020d */
[----:B------:R-:W-:Y:S01]  /*4ae0*/  @!P1 IMAD R10, R9, R14, R10 ;  /* 0x0000000e090a9224 */ /* 0x000fe200078e020a */
[----:B------:R-:W-:Y:S01]  /*4af0*/  SYNCS.ARRIVE.TRANS64.RED.A1T0 RZ, [UR7], RZ ;  /* 0x000000ffffff79a7 */ /* 0x000fe20008100407 */
[----:B------:R-:W1:Y:S02]  /*4b00*/  SYNCS.PHASECHK.TRANS64.TRYWAIT P5, [UR4+0x98], R11 ;  /* 0x0000980bff0075a7 */ /* 0x000e6400080a1104 */
[----:B-12---:R-:W-:Y:S05]  /*4b10*/  @!P5 BRA `(.L_x_76) ;  /* 0x000000540080d947 */ /* 0x006fea0003800000 */
.L_x_165:
[----:B------:R-:W-:Y:S01]  /*4b20*/  @!P4 IADD3 R3, P0, PT, R38, 0x780, RZ ;  /* 0x000007802603c810 */ /* 0x000fe20007f1e0ff */
[----:B------:R-:W-:Y:S01]  /*4b30*/  VOTEU.ALL UP2, P4 ;  /* 0x0000000000ff7886 */ /* 0x000fe20002040000 */
[----:B------:R-:W-:Y:S01]  /*4b40*/  UMOV UR14, 0x0 ;  /* 0x00000000000e7882 */ /* 0x000fe20000000000 */
[----:B------:R-:W-:Y:S01]  /*4b50*/  UMOV UR15, 0x10000000 ;  /* 0x10000000000f7882 */ /* 0x000fe20000000000 */
[----:B------:R-:W-:Y:S01]  /*4b60*/  @!P4 R2UR UR8, R3 ;  /* 0x000000000308c2ca */ /* 0x000fe200000e0000 */
[----:B-1----:R-:W-:Y:S01]  /*4b70*/  @!P4 IMAD.X R0, RZ, RZ, R39, P0 ;  /* 0x000000ffff00c224 */ /* 0x002fe200000e0627 */
[----:B------:R-:W-:Y:S01]  /*4b80*/  UMOV UR34, UR58 ;  /* 0x0000003a00227c82 */ /* 0x000fe20008000000 */
[----:B------:R-:W-:Y:S01]  /*4b90*/  VOTEU.ALL UP1, P4 ;  /* 0x0000000000ff7886 */ /* 0x000fe20002020000 */
[----:B------:R-:W-:Y:S01]  /*4ba0*/  UMOV UR12, UR36 ;  /* 0x00000024000c7c82 */ /* 0x000fe20008000000 */
[----:B------:R-:W-:Y:S01]  /*4bb0*/  VOTEU.ALL UP3, P4 ;  /* 0x0000000000ff7886 */ /* 0x000fe20002060000 */
[----:B------:R-:W-:Y:S01]  /*4bc0*/  @!P4 R2UR UR7, R0 ;  /* 0x000000000007c2ca */ /* 0x000fe200000e0000 */
[----:B------:R-:W-:Y:S01]  /*4bd0*/  VOTEU.ALL UP0, P4 ;  /* 0x0000000000ff7886 */ /* 0x000fe20002000000 */
[----:B------:R-:W-:Y:S01]  /*4be0*/  UMOV UR28, UR36 ;  /* 0x00000024001c7c82 */ /* 0x000fe20008000000 */
[----:B------:R-:W-:Y:S01]  /*4bf0*/  UMOV UR20, UR36 ;  /* 0x0000002400147c82 */ /* 0x000fe20008000000 */
[----:B------:R-:W-:Y:S01]  /*4c00*/  @!UP3 UIADD3 UR33, UPT, UPT, UR4, 0x78, URZ ;  /* 0x000000780421b890 */ /* 0x000fe2000fffe0ff */
[----:B------:R-:W-:Y:S01]  /*4c10*/  IMAD.IADD R0, R13, 0x1, R92 ;  /* 0x000000010d007824 */ /* 0x000fe200078e025c */
[----:B------:R-:W-:Y:S01]  /*4c20*/  @!UP3 UIADD3 UR35, UPT, UPT, UR59, 0x60, URZ ;  /* 0x000000603b23b890 */ /* 0x000fe2000fffe0ff */
[----:B------:R-:W-:Y:S01]  /*4c30*/  IMAD.U32 R14, RZ, RZ, UR8 ;  /* 0x00000008ff0e7e24 */ /* 0x000fe2000f8e00ff */
[----:B------:R-:W-:Y:S01]  /*4c40*/  @!UP3 UIADD3 UR32, UPT, UPT, UR4, 0xc200, URZ ;  /* 0x0000c2000420b890 */ /* 0x000fe2000fffe0ff */
[----:B------:R-:W-:Y:S01]  /*4c50*/  ISETP.NE.AND P0, PT, R35, 0x2, PT ;  /* 0x000000022300780c */ /* 0x000fe20003f05270 */
[----:B------:R-:W-:Y:S01]  /*4c60*/  @!UP3 UIADD3 UR10, UPT, UPT, UR58, 0x20, URZ ;  /* 0x000000203a0ab890 */ /* 0x000fe2000fffe0ff */
[----:B------:R-:W-:Y:S01]  /*4c70*/  LOP3.LUT R36, R36, 0x1, RZ, 0x3c, !PT ;  /* 0x0000000124247812 */ /* 0x000fe200078e3cff */
[----:B------:R-:W-:Y:S01]  /*4c80*/  @!UP3 UIADD3 UR8, UPT, UPT, UR4, 0xd200, URZ ;  /* 0x0000d2000408b890 */ /* 0x000fe2000fffe0ff */
[----:B------:R-:W-:Y:S01]  /*4c90*/  IMAD.U32 R15, RZ, RZ, UR7 ;  /* 0x00000007ff0f7e24 */ /* 0x000fe2000f8e00ff */
[----:B------:R-:W-:Y:S01]  /*4ca0*/  @!P4 R2UR UR22, R14 ;  /* 0x000000000e16c2ca */ /* 0x000fe200000e0000 */
[----:B------:R-:W-:Y:S01]  /*4cb0*/  UMOV UR9, UR33 ;  /* 0x0000002100097c82 */ /* 0x000fe20008000000 */
[----:B------:R-:W-:Y:S01]  /*4cc0*/  UMOV UR11, UR35 ;  /* 0x00000023000b7c82 */ /* 0x000fe20008000000 */
[----:B------:R-:W-:Y:S01]  /*4cd0*/  @!UP3 UIADD3 UR26, UPT, UPT, UR58, 0x40, URZ ;  /* 0x000000403a1ab890 */ /* 0x000fe2000fffe0ff */
[----:B------:R-:W-:Y:S01]  /*4ce0*/  @!P4 R2UR UR23, R15 ;  /* 0x000000000f17c2ca */ /* 0x000fe200000e0000 */
[----:B------:R-:W-:Y:S01]  /*4cf0*/  @!UP3 UIADD3 UR24, UPT, UPT, UR4, 0xe200, URZ ;  /* 0x0000e2000418b890 */ /* 0x000fe2000fffe0ff */
[----:B------:R-:W-:Y:S01]  /*4d00*/  SEL R3, RZ, 0x1, P0 ;  /* 0x00000001ff037807 */ /* 0x000fe20000000000 */
[----:B------:R-:W-:Y:S01]  /*4d10*/  UMOV UR25, UR33 ;  /* 0x0000002100197c82 */ /* 0x000fe20008000000 */
[----:B------:R-:W-:Y:S01]  /*4d20*/  UMOV UR27, UR35 ;  /* 0x00000023001b7c82 */ /* 0x000fe20008000000 */
[----:B------:R-:W-:Y:S01]  /*4d30*/  @!UP3 UIADD3 UR18, UPT, UPT, UR58, 0x60, URZ ;  /* 0x000000603a12b890 */ /* 0x000fe2000fffe0ff */
[----:B------:R-:W-:Y:S01]  /*4d40*/  LOP3.LUT R34, R34, R3, RZ, 0x3c, !PT ;  /* 0x0000000322227212 */ /* 0x000fe200078e3cff */
[----:B------:R-:W-:Y:S01]  /*4d50*/  @!UP3 UIADD3 UR16, UPT, UPT, UR4, 0xf200, URZ ;  /* 0x0000f2000410b890 */ /* 0x000fe2000fffe0ff */
[----:B------:R-:W-:Y:S01]  /*4d60*/  IMAD.IADD R20, R10, 0x1, R81 ;  /* 0x000000010a147824 */ /* 0x000fe200078e0251 */
[----:B------:R-:W-:Y:S01]  /*4d70*/  UMOV UR17, UR33 ;  /* 0x0000002100117c82 */ /* 0x000fe20008000000 */
[----:B------:R-:W-:Y:S01]  /*4d80*/  UMOV UR19, UR35 ;  /* 0x0000002300137c82 */ /* 0x000fe20008000000 */
[----:B------:R-:W-:Y:S02]  /*4d90*/  SEL R35, R35, RZ, P0 ;  /* 0x000000ff23237207 */ /* 0x000fe40000000000 */
[----:B------:R1:W-:Y:S01]  /*4da0*/  @!UP2 UTMALDG.3D [UR32], [UR22], desc[UR14] ;  /* 0x00000e201600a5b4 */ /* 0x0003e20008011000 */
[----:B------:R2:W-:Y:S01]  /*4db0*/  @!UP1 UTMALDG.3D [UR8], [UR22], desc[UR14] ;  /* 0x00000e08160095b4 */ /* 0x0005e20008011000 */
[----:B------:R-:W-:Y:S01]  /*4dc0*/  VOTEU.ALL UP1, P4 ;  /* 0x0000000000ff7886 */ /* 0x000fe20002020000 */
[----:B------:R4:W-:Y:S04]  /*4dd0*/  @!UP0 UTMALDG.3D [UR24], [UR22], desc[UR14] ;  /* 0x00000e18160085b4 */ /* 0x0009e80008011000 */
[----:B------:R4:W-:Y:S01]  /*4de0*/  @!UP1 UTMALDG.3D [UR16], [UR22], desc[UR14] ;  /* 0x00000e10160095b4 */ /* 0x0009e20008011000 */
[----:B------:R4:W-:Y:S01]  /*4df0*/  @!P4 SYNCS.ARRIVE.TRANS64.RED.A0TR RZ, [UR4+0x78], R32 ;  /* 0x00007820ffffc9a7 */ /* 0x0009e20008300404 */
[----:B------:R-:W-:Y:S01]  /*4e00*/  UPLOP3.LUT UP1, UPT, UPT, UPT, UPT, 0x80, 0x8 ;  /* 0x000000000008789c */ /* 0x000fe20003f2f070 */
[----:B-1----:R-:W-:Y:S01]  /*4e10*/  @P3 R2UR UR36, R33 ;  /* 0x00000000212432ca */ /* 0x002fe200000e0000 */
[----:B------:R-:W-:Y:S01]  /*4e20*/  SYNCS.ARRIVE.TRANS64.RED.A1T0 RZ, [UR5], RZ ;  /* 0x000000ffffff79a7 */ /* 0x000fe20008100405 */
[----:B--2---:R-:W-:Y:S01]  /*4e30*/  R2UR UR11, R0 ;  /* 0x00000000000b72ca */ /* 0x004fe200000e0000 */
[----:B------:R-:W-:Y:S03]  /*4e40*/  @!UPT UIADD3 URZ, UPT, UPT, URZ, URZ, URZ ;  /* 0x000000fffffff290 */ /* 0x000fe6000fffe0ff */
[----:B------:R-:W-:Y:S11]  /*4e50*/  @P3 BRA `(.L_x_77) ;  /* 0xffffffec004c3947 */ /* 0x000ff6000383ffff */
[----:B------:R-:W-:-:S04]  /*4e60*/  SHF.L.U32 R3, R36, 0x1f, RZ ;  /* 0x0000001f24037819 */ /* 0x000fc800000006ff */
[----:B------:R-:W1:Y:S02]  /*4e70*/  SYNCS.PHASECHK.TRANS64.TRYWAIT P0, [UR4+0x80], R3 ;  /* 0x00008003ff0075a7 */ /* 0x000e640008001104 */
[----:B-1----:R-:W-:Y:S05]  /*4e80*/  @!P0 BRA `(.L_x_78) ;  /* 0x0000005000bc8947 */ /* 0x002fea0003800000 */
.L_x_167:
[----:B------:R-:W2:Y:S02]  /*4e90*/  SYNCS.PHASECHK.TRANS64.TRYWAIT P0, [UR4+0x88], R3 ;  /* 0x00008803ff0075a7 */ /* 0x000ea40008001104 */
[----:B--2---:R-:W-:Y:S05]  /*4ea0*/  @!P0 BRA `(.L_x_79) ;  /* 0x0000005000cc8947 */ /* 0x004fea0003800000 */
.L_x_169:
[----:B------:R-:W2:Y:S02]  /*4eb0*/  SYNCS.PHASECHK.TRANS64.TRYWAIT P0, [UR4+0x90], R3 ;  /* 0x00009003ff0075a7 */ /* 0x000ea40008001104 */
[----:B--2---:R-:W-:Y:S05]  /*4ec0*/  @!P0 BRA `(.L_x_80) ;  /* 0x0000005000dc8947 */ /* 0x004fea0003800000 */
.L_x_171:
[----:B-1----:R-:W-:-:S07]  /*4ed0*/  MOV R0, UR4 ;  /* 0x0000000400007c02 */ /* 0x002fce0008000f00 */
.L_x_81:
[----:B-1----:R-:W-:-:S04]  /*4ee0*/  SHF.L.U32 R3, R36, 0x1f, RZ ;  /* 0x0000001f24037819 */ /* 0x002fc800000006ff */
[----:B------:R1:W2:Y:S03]  /*4ef0*/  SYNCS.PHASECHK.TRANS64.TRYWAIT P0, [R0+URZ+0x98], R3 ;  /* 0x00009803000075a7 */ /* 0x0002a600080011ff */
[----:B--2---:R-:W-:Y:S05]  /*4f00*/  @!P0 NANOSLEEP.SYNCS 0x989680 ;  /* 0x009896800000895d */ /* 0x004fea0003900000 */
[----:B------:R-:W2:Y:S02]  /*4f10*/  @!P0 SYNCS.PHASECHK.TRANS64 P0, [R0+URZ+0x98], R3 ;  /* 0x00009803000085a7 */ /* 0x000ea400080010ff */
[----:B--2-4-:R-:W-:Y:S05]  /*4f20*/  @P0 EXIT ;  /* 0x000000000000094d */ /* 0x014fea0003800000 */
[----:B------:R-:W-:Y:S05]  /*4f30*/  BRA `(.L_x_81) ;  /* 0xfffffffc00e87947 */ /* 0x000fea000383ffff */
.L_x_66:
[----:B------:R-:W-:-:S06]  /*4f40*/  UISETP.GE.AND UP0, UPT, UR8, 0x4, UPT ;  /* 0x000000040800788c */ /* 0x000fcc000bf06270 */
[----:B------:R-:W-:-:S13]  /*4f50*/  PLOP3.LUT P0, PT, PT, PT, UP0, 0x80, 0x8 ;  /* 0x000000000008781c */ /* 0x000fda0003f0f008 */
[----:B------:R-:W-:Y:S05]  /*4f60*/  @!P0 EXIT ;  /* 0x000000000000894d */ /* 0x000fea0003800000 */
[----:B------:R-:W-:Y:S01]  /*4f70*/  BAR.SYNC.DEFER_BLOCKING 0x6, 0xa0 ;  /* 0x0182800000007b1d */ /* 0x000fe20000010000 */
[C---:B------:R-:W-:Y:S01]  /*4f80*/  IMAD.SHL.U32 R4, R107.reuse, 0x4, RZ ;  /* 0x000000046b047824 */ /* 0x040fe200078e00ff */
[C---:B------:R-:W-:Y:S01]  /*4f90*/  R2P PR, R107.reuse, 0x18 ;  /* 0x000000186b007804 */ /* 0x040fe20000000000 */
[C---:B------:R-:W-:Y:S02]  /*4fa0*/  IMAD.SHL.U32 R101, R107.reuse, 0x80, RZ ;  /* 0x000000806b657824 */ /* 0x040fe400078e00ff */
[----:B------:R-:W-:Y:S01]  /*4fb0*/  HFMA2 R106, -RZ, RZ, 0, 9.5367431640625e-06 ;  /* 0x000000a0ff6a7431 */ /* 0x000fe200000001ff */
[----:B------:R-:W-:Y:S01]  /*4fc0*/  SHF.L.U32 R45, R107, 0x10, RZ ;  /* 0x000000106b2d7819 */ /* 0x000fe200000006ff */
[----:B------:R-:W-:Y:S01]  /*4fd0*/  UMOV UR46, 0x400 ;  /* 0x00000400002e7882 */ /* 0x000fe20000000000 */
[----:B------:R-:W1:Y:S01]  /*4fe0*/  LDC R97, c[0x0][0x370] ;  /* 0x0000dc00ff617b82 */ /* 0x000e620000000800 */
[----:B------:R-:W-:Y:S01]  /*4ff0*/  ULEA UR46, UR37, UR46, 0x18 ;  /* 0x0000002e252e7291 */ /* 0x000fe2000f8ec0ff */
[----:B------:R-:W-:Y:S01]  /*5000*/  LOP3.LUT R101, R101, 0x307c, R4, 0xc8, !PT ;  /* 0x0000307c65657812 */ /* 0x000fe200078ec804 */
[----:B------:R-:W-:Y:S01]  /*5010*/  HFMA2 R111, -RZ, RZ, 0, 0 ;  /* 0x00000000ff6f7431 */ /* 0x000fe200000001ff */
[----:B------:R-:W-:Y:S01]  /*5020*/  LOP3.LUT R45, R45, 0x600000, RZ, 0xc0, !PT ;  /* 0x006000002d2d7812 */ /* 0x000fe200078ec0ff */
[----:B------:R-:W-:Y:S01]  /*5030*/  UIADD3 UR4, UPT, UPT, UR46, 0x200, URZ ;  /* 0x000002002e047890 */ /* 0x000fe2000fffe0ff */
[----:B------:R-:W-:Y:S01]  /*5040*/  LOP3.LUT R107, R107, 0x60, RZ, 0xc0, !PT ;  /* 0x000000606b6b7812 */ /* 0x000fe200078ec0ff */
[----:B------:R-:W-:Y:S01]  /*5050*/  VIADD R95, R101, UR46 ;  /* 0x0000002e655f7c36 */ /* 0x000fe20008000000 */
[----:B------:R-:W2:Y:S01]  /*5060*/  LDC R42, c[0x0][0xd0c] ;  /* 0x00034300ff2a7b82 */ /* 0x000ea20000000800 */
[----:B------:R-:W-:Y:S01]  /*5070*/  IMAD.MOV.U32 R105, RZ, RZ, 0x1 ;  /* 0x00000001ff697424 */ /* 0x000fe200078e00ff */
[----:B------:R-:W-:Y:S01]  /*5080*/  MOV R44, RZ ;  /* 0x000000ff002c7202 */ /* 0x000fe20000000f00 */
[C---:B------:R-:W-:Y:S01]  /*5090*/  VIADD R3, R95.reuse, 0x200 ;  /* 0x000002005f037836 */ /* 0x040fe20000000000 */
[----:B------:R-:W-:Y:S01]  /*50a0*/  IADD3 R99, PT, PT, R95, 0x340, RZ ;  /* 0x000003405f637810 */ /* 0x000fe20007ffe0ff */
[----:B------:R-:W-:Y:S01]  /*50b0*/  IMAD.MOV.U32 R104, RZ, RZ, RZ ;  /* 0x000000ffff687224 */ /* 0x000fe200078e00ff */
[----:B------:R-:W-:Y:S01]  /*50c0*/  SEL R106, R106, 0x60, !P3 ;  /* 0x000000606a6a7807 */ /* 0x000fe20005800000 */
[----:B------:R-:W-:Y:S01]  /*50d0*/  @P4 VIADD R99, R3, 0xc0 ;  /* 0x000000c003634836 */ /* 0x000fe20000000000 */
[----:B------:R-:W4:Y:S01]  /*50e0*/  LDC R94, c[0x0][0xd20] ;  /* 0x00034800ff5e7b82 */ /* 0x000f220000000800 */
[----:B------:R-:W3:Y:S01]  /*50f0*/  LDS R0, [UR46+0x140] ;  /* 0x0001402eff007984 */ /* 0x000ee20008000800 */
[----:B------:R-:W-:Y:S01]  /*5100*/  IMAD.MOV.U32 R103, RZ, RZ, RZ ;  /* 0x000000ffff677224 */ /* 0x000fe200078e00ff */
[----:B------:R-:W-:Y:S01]  /*5110*/  MOV R100, UR4 ;  /* 0x0000000400647c02 */ /* 0x000fe20008000f00 */
[----:B------:R-:W1:Y:S04]  /*5120*/  LDCU.64 UR50, c[0x0][0x348] ;  /* 0x00006900ff3277ac */ /* 0x000e680008000a00 */
[----:B------:R-:W1:Y:S01]  /*5130*/  LDC R40, c[0x0][0xd30] ;  /* 0x00034c00ff287b82 */ /* 0x000e620000000800 */
[----:B------:R-:W1:Y:S01]  /*5140*/  LDCU.64 UR44, c[0x0][0xa88] ;  /* 0x00015100ff2c77ac */ /* 0x000e620008000a00 */
[----:B------:R-:W-:Y:S01]  /*5150*/  UMOV UR47, URZ ;  /* 0x000000ff002f7c82 */ /* 0x000fe20008000000 */
[----:B------:R-:W-:-:S05]  /*5160*/  UMOV UR48, URZ ;  /* 0x000000ff00307c82 */ /* 0x000fca0008000000 */
[----:B------:R-:W1:Y:S08]  /*5170*/  LDC.64 R86, c[0x0][0xa88] ;  /* 0x0002a200ff567b82 */ /* 0x000e700000000a00 */
[----:B------:R-:W1:Y:S08]  /*5180*/  LDC.64 R90, c[0x0][0xd10] ;  /* 0x00034400ff5a7b82 */ /* 0x000e700000000a00 */
[----:B------:R-:W1:Y:S08]  /*5190*/  LDC.64 R38, c[0x0][0xd18] ;  /* 0x00034600ff267b82 */ /* 0x000e700000000a00 */
[----:B------:R-:W1:Y:S01]  /*51a0*/  LDC.64 R36, c[0x0][0xd28] ;  /* 0x00034a00ff247b82 */ /* 0x000e620000000a00 */
[----:B---3--:R-:W-:-:S07]  /*51b0*/  IMAD.IADD R45, R0, 0x1, R45 ;  /* 0x00000001002d7824 */ /* 0x008fce00078e022d */
[----:B------:R-:W3:Y:S08]  /*51c0*/  LDC.64 R88, c[0x0][0xa90] ;  /* 0x0002a400ff587b82 */ /* 0x000ef00000000a00 */
[----:B------:R-:W1:Y:S08]  /*51d0*/  LDC.64 R84, c[0x0][0xab0] ;  /* 0x0002ac00ff547b82 */ /* 0x000e700000000a00 */
[----:B------:R-:W1:Y:S08]  /*51e0*/  LDC.64 R82, c[0x0][0xaa8] ;  /* 0x0002aa00ff527b82 */ /* 0x000e700000000a00 */
[----:B--2-4-:R-:W1:Y:S02]  /*51f0*/  LDC R96, c[0x0][0x374] ;  /* 0x0000dd00ff607b82 */ /* 0x014e640000000800 */
.L_x_125:
[----:B------:R-:W-:Y:S02]  /*5200*/  LEA R0, R111, UR46, 0x3 ;  /* 0x0000002e6f007c11 */ /* 0x000fe4000f8e18ff */
[----:B------:R-:W-:Y:S02]  /*5210*/  SHF.L.U32 R3, R103, 0x1f, RZ ;  /* 0x0000001f67037819 */ /* 0x000fe400000006ff */
[----:B------:R-:W-:Y:S02]  /*5220*/  LEA R16, R111, UR46, 0x4 ;  /* 0x0000002e6f107c11 */ /* 0x000fe4000f8e20ff */
[----:B--2---:R-:W2:Y:S02]  /*5230*/  SYNCS.PHASECHK.TRANS64.TRYWAIT P0, [R0+URZ+0xb0], R3 ;  /* 0x0000b003000075a7 */ /* 0x004ea400080011ff */
[----:B--2---:R-:W-:Y:S05]  /*5240*/  @!P0 BRA `(.L_x_82) ;  /* 0x0000005000148947 */ /* 0x004fea0003800000 */
.L_x_172:
[----:B------:R-:W4:Y:S01]  /*5250*/  LDC.64 R14, c[0x0][0xd10] ;  /* 0x00034400ff0e7b82 */ /* 0x000f220000000a00 */
[----:B------:R-:W3:Y:S01]  /*5260*/  LDS.128 R16, [R16+0x120] ;  /* 0x0001200010107984 */ /* 0x000ee20000000c00 */
[----:B-1----:R-:W-:Y:S01]  /*5270*/  ISETP.NE.AND P1, PT, R40, 0x1, PT ;  /* 0x000000012800780c */ /* 0x002fe20003f25270 */
[----:B--2---:R-:W-:Y:S01]  /*5280*/  VIADD R0, R0, 0xc0 ;  /* 0x000000c000007836 */ /* 0x004fe20000000000 */
[----:B------:R-:W-:Y:S04]  /*5290*/  ISETP.GE.AND P0, PT, R2, 0x1, PT ;  /* 0x000000010200780c */ /* 0x000fe80003f06270 */
[----:B------:R-:W1:Y:S01]  /*52a0*/  LDC.64 R12, c[0x0][0xd18] ;  /* 0x00034600ff0c7b82 */ /* 0x000e620000000a00 */
[----:B------:R-:W-:Y:S01]  /*52b0*/  PRMT R0, RZ, 0x654, R0 ;  /* 0x00000654ff007816 */ /* 0x000fe20000000000 */
[----:B------:R-:W-:Y:S01]  /*52c0*/  @!PT LDS RZ, [RZ] ;  /* 0x00000000fffff984 */ /* 0x000fe20000000800 */
[----:B------:R-:W-:Y:S01]  /*52d0*/  @!PT LDS RZ, [RZ] ;  /* 0x00000000fffff984 */ /* 0x000fe20000000800 */
[----:B------:R-:W-:Y:S01]  /*52e0*/  @!PT LDS RZ, [RZ] ;  /* 0x00000000fffff984 */ /* 0x000fe20000000800 */
[----:B------:R-:W-:Y:S01]  /*52f0*/  @!PT LDS RZ, [RZ] ;  /* 0x00000000fffff984 */ /* 0x000fe20000000800 */
[----:B------:R2:W-:Y:S06]  /*5300*/  MEMBAR.ALL.CTA ;  /* 0x0000000000007992 */ /* 0x0005ec0000008000 */
[----:B--2---:R-:W2:Y:S01]  /*5310*/  FENCE.VIEW.ASYNC.S ;  /* 0x00000000000073c6 */ /* 0x004ea20000000000 */
[----:B------:R-:W1:Y:S08]  /*5320*/  @!P1 LDC R11, c[0x0][0xd20] ;  /* 0x00034800ff0b9b82 */ /* 0x000e700000000800 */
[----:B------:R-:W1:Y:S01]  /*5330*/  @!P1 LDC R10, c[0x0][0xd0c] ;  /* 0x00034300ff0a9b82 */ /* 0x000e620000000800 */
[----:B--2---:R2:W-:Y:S01]  /*5340*/  SYNCS.ARRIVE.TRANS64.RED.A1T0 RZ, [R0+URZ], RZ ;  /* 0x000000ff00ff79a7 */ /* 0x0045e200081004ff */
[----:B---3--:R-:W-:Y:S04]  /*5350*/  LOP3.LUT P4, RZ, R18, 0x1, RZ, 0xc0, !PT ;  /* 0x0000000112ff7812 */ /* 0x008fe8000788c0ff */
[----:B------:R-:W-:Y:S09]  /*5360*/  P2R R108, PR, RZ, 0x10 ;  /* 0x00000010ff6c7803 */ /* 0x000ff20000000000 */
[----:B------:R-:W-:Y:S02]  /*5370*/  @P4 MOV R43, R16 ;  /* 0x00000010002b4202 */ /* 0x000fe40000000f00 */
[----:B------:R-:W-:Y:S01]  /*5380*/  @P4 LOP3.LUT R41, R17, 0xffff, RZ, 0xc0, !PT ;  /* 0x0000ffff11294812 */ /* 0x000fe200078ec0ff */
[----:B--2-4-:R-:W-:Y:S06]  /*5390*/  @!P0 BRA `(.L_x_83) ;  /* 0x0000000000a48947 */ /* 0x014fec0003800000 */
[----:B------:R-:W-:Y:S01]  /*53a0*/  IMAD.HI.U32 R21, R96, R39, RZ ;  /* 0x0000002760157227 */ /* 0x000fe200078e00ff */
[----:B------:R-:W-:Y:S02]  /*53b0*/  ISETP.NE.AND P0, PT, R38, 0x1, PT ;  /* 0x000000012600780c */ /* 0x000fe40003f05270 */
[----:B------:R-:W-:Y:S01]  /*53c0*/  ISETP.NE.AND P2, PT, R2, 0x1, PT ;  /* 0x000000010200780c */ /* 0x000fe20003f45270 */
[----:B------:R-:W-:Y:S01]  /*53d0*/  IMAD.HI.U32 R22, R97, R90, RZ ;  /* 0x0000005a61167227 */ /* 0x000fe200078e00ff */
[----:B------:R-:W-:Y:S02]  /*53e0*/  SHF.R.U32.HI R21, RZ, R94, R21 ;  /* 0x0000005eff157219 */ /* 0x000fe40000011615 */
[----:B------:R-:W-:Y:S01]  /*53f0*/  ISETP.NE.AND P3, PT, R42, 0x1, PT ;  /* 0x000000012a00780c */ /* 0x000fe20003f65270 */
[----:B------:R-:W-:Y:S01]  /*5400*/  IMAD.HI.U32 R26, R43, R90, RZ ;  /* 0x0000005a2b1a7227 */ /* 0x000fe200078e00ff */
[----:B------:R-:W-:Y:S02]  /*5410*/  SHF.R.U32.HI R22, RZ, R91, R22 ;  /* 0x0000005bff167219 */ /* 0x000fe40000011616 */
[----:B------:R-:W-:Y:S01]  /*5420*/  SEL R3, R96, R21, !P0 ;  /* 0x0000001560037207 */ /* 0x000fe20004000000 */
[----:B------:R-:W-:Y:S01]  /*5430*/  IMAD.HI.U32 R21, R41, R39, RZ ;  /* 0x0000002729157227 */ /* 0x000fe200078e00ff */
[----:B------:R-:W-:Y:S02]  /*5440*/  SEL R7, R97, R22, !P3 ;  /* 0x0000001661077207 */ /* 0x000fe40005800000 */
[----:B------:R-:W-:Y:S01]  /*5450*/  SHF.R.U32.HI R26, RZ, R91, R26 ;  /* 0x0000005bff1a7219 */ /* 0x000fe2000001161a */
[-C--:B------:R-:W-:Y:S04]  /*5460*/  IMAD.HI.U32 R22, R3, R36.reuse, RZ ;  /* 0x0000002403167227 */ /* 0x080fe800078e00ff */
[----:B------:R-:W-:Y:S01]  /*5470*/  IMAD.HI.U32 R24, R7, R36, RZ ;  /* 0x0000002407187227 */ /* 0x000fe200078e00ff */
[-C--:B------:R-:W-:Y:S02]  /*5480*/  @P2 SHF.R.U32.HI R3, RZ, R37.reuse, R22 ;  /* 0x00000025ff032219 */ /* 0x080fe40000011616 */
[----:B------:R-:W-:Y:S02]  /*5490*/  SHF.R.U32.HI R22, RZ, R94, R21 ;  /* 0x0000005eff167219 */ /* 0x000fe40000011615 */
[----:B------:R-:W-:Y:S01]  /*54a0*/  @P2 SHF.R.U32.HI R7, RZ, R37, R24 ;  /* 0x00000025ff072219 */ /* 0x000fe20000011618 */
[C---:B------:R-:W-:Y:S01]  /*54b0*/  IMAD R4, R2.reuse, R3, RZ ;  /* 0x0000000302047224 */ /* 0x040fe200078e02ff */
[----:B------:R-:W-:Y:S02]  /*54c0*/  SEL R5, R41, R22, !P0 ;  /* 0x0000001629057207 */ /* 0x000fe40004000000 */
[----:B------:R-:W-:Y:S01]  /*54d0*/  SEL R3, R43, R26, !P3 ;  /* 0x0000001a2b037207 */ /* 0x000fe20005800000 */
[----:B------:R-:W-:Y:S01]  /*54e0*/  IMAD R6, R2, R7, RZ ;  /* 0x0000000702067224 */ /* 0x000fe200078e02ff */
[C---:B------:R-:W-:Y:S01]  /*54f0*/  ISETP.GE.AND P0, PT, R5.reuse, R4, PT ;  /* 0x000000040500720c */ /* 0x040fe20003f06270 */
[----:B------:R-:W-:Y:S03]  /*5500*/  IMAD.HI.U32 R8, R5, R36, RZ ;  /* 0x0000002405087227 */ /* 0x000fe600078e00ff */
[----:B------:R-:W-:Y:S01]  /*5510*/  ISETP.GE.OR P0, PT, R3, R6, P0 ;  /* 0x000000060300720c */ /* 0x000fe20000706670 */
[----:B------:R-:W-:Y:S01]  /*5520*/  IMAD.MOV R6, RZ, RZ, -R3 ;  /* 0x000000ffff067224 */ /* 0x000fe200078e0a03 */
[-C--:B------:R-:W-:Y:S03]  /*5530*/  SHF.R.U32.HI R8, RZ, R37.reuse, R8 ;  /* 0x00000025ff087219 */ /* 0x080fe60000011608 */
[----:B------:R-:W-:Y:S01]  /*5540*/  IMAD R43, R42, R6, R43 ;  /* 0x000000062a2b7224 */ /* 0x000fe200078e022b */
[----:B------:R-:W-:Y:S05]  /*5550*/  SEL R9, R5, R8, !P2 ;  /* 0x0000000805097207 */ /* 0x000fea0005000000 */
[----:B------:R-:W-:Y:S02]  /*5560*/  IMAD.MOV R8, RZ, RZ, -R9 ;  /* 0x000000ffff087224 */ /* 0x000fe400078e0a09 */
[C---:B------:R-:W-:Y:S04]  /*5570*/  @!P0 IMAD.HI.U32 R4, R3.reuse, R36, RZ ;  /* 0x0000002403048227 */ /* 0x040fe800078e00ff */
[----:B------:R-:W-:Y:S01]  /*5580*/  IMAD R8, R2, R8, R5 ;  /* 0x0000000802087224 */ /* 0x000fe200078e0205 */
[----:B------:R-:W-:Y:S04]  /*5590*/  @!P0 SHF.R.U32.HI R4, RZ, R37, R4 ;  /* 0x00000025ff048219 */ /* 0x000fe80000011604 */
[----:B------:R-:W-:Y:S02]  /*55a0*/  @!P0 SEL R0, R3, R4, !P2 ;  /* 0x0000000403008207 */ /* 0x000fe40005000000 */
[----:B------:R-:W-:Y:S02]  /*55b0*/  IADD3 R4, PT, PT, -R5, RZ, RZ ;  /* 0x000000ff05047210 */ /* 0x000fe40007ffe1ff */
[----:B------:R-:W-:Y:S01]  /*55c0*/  @!P0 IADD3 R9, PT, PT, R9, -R0, RZ ;  /* 0x8000000009098210 */ /* 0x000fe20007ffe0ff */
[----:B------:R-:W-:Y:S02]  /*55d0*/  @!P0 IMAD R0, R7, R8, R0 ;  /* 0x0000000807008224 */ /* 0x000fe400078e0200 */
[----:B------:R-:W-:Y:S02]  /*55e0*/  IMAD R41, R38, R4, R41 ;  /* 0x0000000426297224 */ /* 0x000fe400078e0229 */
[----:B------:R-:W-:Y:S02]  /*55f0*/  @!P0 IMAD R5, R9, R2, R3 ;  /* 0x0000000209058224 */ /* 0x000fe400078e0203 */
[----:B------:R-:W-:Y:S04]  /*5600*/  @!P0 IMAD.MOV.U32 R3, RZ, RZ, R0 ;  /* 0x000000ffff038224 */ /* 0x000fe800078e0000 */
[----:B------:R-:W-:Y:S02]  /*5610*/  IMAD R43, R3, R42, R43 ;  /* 0x0000002a032b7224 */ /* 0x000fe400078e022b */
[----:B------:R-:W-:Y:S07]  /*5620*/  IMAD R41, R5, R38, R41 ;  /* 0x0000002605297224 */ /* 0x000fee00078e0229 */
.L_x_83:
[----:B-1----:R-:W-:Y:S01]  /*5630*/  @!P1 ISETP.NE.AND P0, PT, R12, 0x1, PT ;  /* 0x000000010c00980c */ /* 0x002fe20003f05270 */
[----:B------:R-:W-:Y:S01]  /*5640*/  @!P1 IMAD.HI.U32 R4, R41, R13, RZ ;  /* 0x0000000d29049227 */ /* 0x000fe200078e00ff */
[----:B------:R-:W-:Y:S01]  /*5650*/  R2UR UR42, R20 ;  /* 0x00000000142a72ca */ /* 0x000fe200000e0000 */
[----:B------:R-:W-:Y:S01]  /*5660*/  USHF.L.U32 UR41, UR11, 0x7, URZ ;  /* 0x000000070b297899 */ /* 0x000fe200080006ff */
[----:B------:R-:W-:Y:S01]  /*5670*/  @!P1 ISETP.NE.AND P2, PT, R10, 0x1, PT ;  /* 0x000000010a00980c */ /* 0x000fe20003f45270 */
[----:B------:R-:W-:Y:S01]  /*5680*/  @!P1 IMAD.HI.U32 R0, R43, R14, RZ ;  /* 0x0000000e2b009227 */ /* 0x000fe200078e00ff */
[----:B------:R-:W-:Y:S01]  /*5690*/  @!P1 SHF.R.U32.HI R4, RZ, R11, R4 ;  /* 0x0000000bff049219 */ /* 0x000fe20000011604 */
[----:B------:R-:W-:Y:S01]  /*56a0*/  BSSY.RECONVERGENT B6, `(.L_x_84) ;  /* 0x000002c000067945 */ /* 0x000fe20003800200 */
[----:B------:R-:W-:Y:S01]  /*56b0*/  @P4 SHF.R.U32.HI R102, RZ, 0x10, R17 ;  /* 0x00000010ff664819 */ /* 0x000fe20000011611 */
[----:B------:R-:W-:Y:S01]  /*56c0*/  VIADD R111, R111, 0x1 ;  /* 0x000000016f6f7836 */ /* 0x000fe20000000000 */
[----:B------:R-:W-:Y:S02]  /*56d0*/  @!P1 SEL R3, R41, R4, !P0 ;  /* 0x0000000429039207 */ /* 0x000fe40004000000 */
[----:B------:R-:W-:Y:S02]  /*56e0*/  @!P1 SHF.R.U32.HI R0, RZ, R15, R0 ;  /* 0x0000000fff009219 */ /* 0x000fe40000011600 */
[----:B------:R-:W-:Y:S01]  /*56f0*/  LOP3.LUT P0, RZ, R100, 0x1f0, RZ, 0xc0, !PT ;  /* 0x000001f064ff7812 */ /* 0x000fe2000780c0ff */
[----:B------:R-:W-:Y:S01]  /*5700*/  USHF.L.U32 UR42, UR42, 0x7, URZ ;  /* 0x000000072a2a7899 */ /* 0x000fe200080006ff */
[----:B------:R-:W-:Y:S05]  /*5710*/  @!P1 SEL R4, R43, R0, !P2 ;  /* 0x000000002b049207 */ /* 0x000fea0005000000 */
[----:B------:R-:W-:Y:S02]  /*5720*/  @!P1 IMAD.IADD R0, R3, 0x1, -R4 ;  /* 0x0000000103009824 */ /* 0x000fe400078e0a04 */
[----:B------:R-:W-:Y:S02]  /*5730*/  @!P1 IMAD.IADD R3, R4, 0x1, -R3 ;  /* 0x0000000104039824 */ /* 0x000fe400078e0a03 */
[----:B------:R-:W-:Y:S02]  /*5740*/  @!P1 IMAD R43, R0, R10, R43 ;  /* 0x0000000a002b9224 */ /* 0x000fe400078e022b */
[----:B------:R-:W-:Y:S01]  /*5750*/  @!P1 IMAD R41, R3, R12, R41 ;  /* 0x0000000c03299224 */ /* 0x000fe200078e0229 */
[----:B------:R-:W-:Y:S06]  /*5760*/  @!P0 BRA `(.L_x_85) ;  /* 0x00000000007c8947 */ /* 0x000fec0003800000 */
[----:B------:R-:W1:Y:S01]  /*5770*/  LDCU.64 UR8, c[0x4][0x80] ;  /* 0x01001000ff0877ac */ /* 0x000e620008000a00 */
[----:B------:R-:W-:Y:S01]  /*5780*/  MOV R16, 0x0 ;  /* 0x0000000000107802 */ /* 0x000fe20000000f00 */
[----:B------:R-:W-:Y:S02]  /*5790*/  HFMA2 R12, -RZ, RZ, 0, 5.9604644775390625e-08 ;  /* 0x00000001ff0c7431 */ /* 0x000fe400000001ff */
[----:B------:R-:W-:Y:S01]  /*57a0*/  IMAD.MOV.U32 R8, RZ, RZ, 0x70 ;  /* 0x00000070ff087424 */ /* 0x000fe200078e00ff */
[----:B------:R2:W3:Y:S01]  /*57b0*/  LDC.64 R14, c[0x4][R16] ;  /* 0x01000000100e7b82 */ /* 0x0004e20000000a00 */
[----:B------:R-:W4:Y:S01]  /*57c0*/  LDCU.64 UR6, c[0x4][0x88] ;  /* 0x01001100ff0677ac */ /* 0x000f220008000a00 */
[----:B------:R-:W-:Y:S01]  /*57d0*/  IMAD.MOV.U32 R13, RZ, RZ, RZ ;  /* 0x000000ffff0d7224 */ /* 0x000fe200078e00ff */
[----:B------:R-:W2:Y:S01]  /*57e0*/  LDCU.64 UR4, c[0x4][0x8] ;  /* 0x01000100ff0477ac */ /* 0x000ea20008000a00 */
[----:B-1----:R-:W-:Y:S01]  /*57f0*/  MOV R5, UR9 ;  /* 0x0000000900057c02 */ /* 0x002fe20008000f00 */
[----:B------:R-:W-:Y:S01]  /*5800*/  IMAD.U32 R4, RZ, RZ, UR8 ;  /* 0x00000008ff047e24 */ /* 0x000fe2000f8e00ff */
[----:B----4-:R-:W-:Y:S01]  /*5810*/  MOV R7, UR7 ;  /* 0x0000000700077c02 */ /* 0x010fe20008000f00 */
[----:B------:R-:W-:Y:S01]  /*5820*/  IMAD.U32 R6, RZ, RZ, UR6 ;  /* 0x00000006ff067e24 */ /* 0x000fe2000f8e00ff */
[----:B--2---:R-:W-:Y:S01]  /*5830*/  MOV R11, UR5 ;  /* 0x00000005000b7c02 */ /* 0x004fe20008000f00 */
[----:B------:R-:W-:Y:S02]  /*5840*/  IMAD.U32 R10, RZ, RZ, UR4 ;  /* 0x00000004ff0a7e24 */ /* 0x000fe4000f8e00ff */
[----:B------:R-:W-:Y:S07]  /*5850*/  LEPC R20, `(.L_x_86) ;  /* 0x000000001014794e */ /* 0x000fee0000000000 */
[----:B---3-5:R-:W-:Y:S05]  /*5860*/  CALL.ABS.NOINC R14 ;  /* 0x000000000e007343 */ /* 0x028fea0003c00000 */
.L_x_86:
[----:B------:R-:W1:Y:S01]  /*5870*/  LDCU.64 UR8, c[0x4][0x80] ;  /* 0x01001000ff0877ac */ /* 0x000e620008000a00 */
[----:B------:R-:W2:Y:S01]  /*5880*/  LDC.64 R16, c[0x4][R16] ;  /* 0x0100000010107b82 */ /* 0x000ea20000000a00 */
[----:B------:R-:W-:Y:S02]  /*5890*/  HFMA2 R12, -RZ, RZ, 0, 5.9604644775390625e-08 ;  /* 0x00000001ff0c7431 */ /* 0x000fe400000001ff */
[----:B------:R-:W-:Y:S02]  /*58a0*/  IMAD.MOV.U32 R8, RZ, RZ, 0x70 ;  /* 0x00000070ff087424 */ /* 0x000fe400078e00ff */
[----:B------:R-:W-:Y:S01]  /*58b0*/  IMAD.MOV.U32 R13, RZ, RZ, RZ ;  /* 0x000000ffff0d7224 */ /* 0x000fe200078e00ff */
[----:B------:R-:W3:Y:S01]  /*58c0*/  LDCU.64 UR6, c[0x4][0x88] ;  /* 0x01001100ff0677ac */ /* 0x000ee20008000a00 */
[----:B------:R-:W4:Y:S01]  /*58d0*/  LDCU.64 UR4, c[0x4][0x8] ;  /* 0x01000100ff0477ac */ /* 0x000f220008000a00 */
[----:B-1----:R-:W-:Y:S02]  /*58e0*/  MOV R4, UR8 ;  /* 0x0000000800047c02 */ /* 0x002fe40008000f00 */
[----:B------:R-:W-:Y:S02]  /*58f0*/  MOV R5, UR9 ;  /* 0x0000000900057c02 */ /* 0x000fe40008000f00 */
[----:B---3--:R-:W-:Y:S01]  /*5900*/  MOV R7, UR7 ;  /* 0x0000000700077c02 */ /* 0x008fe20008000f00 */
[----:B------:R-:W-:Y:S01]  /*5910*/  IMAD.U32 R6, RZ, RZ, UR6 ;  /* 0x00000006ff067e24 */ /* 0x000fe2000f8e00ff */
[----:B----4-:R-:W-:Y:S01]  /*5920*/  MOV R11, UR5 ;  /* 0x00000005000b7c02 */ /* 0x010fe20008000f00 */
[----:B------:R-:W-:Y:S02]  /*5930*/  IMAD.U32 R10, RZ, RZ, UR4 ;  /* 0x00000004ff0a7e24 */ /* 0x000fe4000f8e00ff */
[----:B------:R-:W-:Y:S07]  /*5940*/  LEPC R20, `(.L_x_85) ;  /* 0x000000001014794e */ /* 0x000fee0000000000 */
[----:B--2---:R-:W-:Y:S05]  /*5950*/  CALL.ABS.NOINC R16 ;  /* 0x0000000010007343 */ /* 0x004fea0003c00000 */
.L_x_85:
[----:B------:R-:W-:Y:S05]  /*5960*/  BSYNC.RECONVERGENT B6 ;  /* 0x0000000000067941 */ /* 0x000fea0003800200 */
.L_x_84:
[----:B------:R-:W-:Y:S02]  /*5970*/  ISETP.NE.U32.AND P0, PT, RZ, UR44, PT ;  /* 0x0000002cff007c0c */ /* 0x000fe4000bf05070 */
[C---:B------:R-:W-:Y:S02]  /*5980*/  ISETP.NE.U32.AND P1, PT, R88.reuse, RZ, PT ;  /* 0x000000ff5800720c */ /* 0x040fe40003f25070 */
[----:B------:R-:W-:Y:S02]  /*5990*/  ISETP.NE.U32.AND P4, PT, R88, RZ, PT ;  /* 0x000000ff5800720c */ /* 0x000fe40003f85070 */
[----:B------:R-:W-:Y:S02]  /*59a0*/  ISETP.NE.AND.EX P0, PT, RZ, UR45, PT, P0 ;  /* 0x0000002dff007c0c */ /* 0x000fe4000bf05300 */
[C---:B------:R-:W-:Y:S02]  /*59b0*/  ISETP.NE.AND.EX P1, PT, R89.reuse, RZ, PT, P1 ;  /* 0x000000ff5900720c */ /* 0x040fe40003f25310 */
[----:B------:R-:W-:Y:S02]  /*59c0*/  ISETP.NE.AND.EX P4, PT, R89, RZ, P0, P4 ;  /* 0x000000ff5900720c */ /* 0x000fe40000785340 */
[----:B------:R-:W-:Y:S02]  /*59d0*/  ISETP.NE.U32.AND P5, PT, R84, RZ, PT ;  /* 0x000000ff5400720c */ /* 0x000fe40003fa5070 */
[----:B------:R-:W-:Y:S02]  /*59e0*/  ISETP.NE.U32.AND P3, PT, RZ, UR44, PT ;  /* 0x0000002cff007c0c */ /* 0x000fe4000bf65070 */
[----:B------:R-:W-:Y:S02]  /*59f0*/  PLOP3.LUT P2, PT, PT, PT, PT, 0x8, 0x80 ;  /* 0x000000000080781c */ /* 0x000fe40003f4e170 */
[----:B------:R-:W-:Y:S02]  /*5a00*/  ISETP.NE.AND.EX P5, PT, R85, RZ, PT, P5 ;  /* 0x000000ff5500720c */ /* 0x000fe40003fa5350 */
[----:B------:R-:W-:Y:S03]  /*5a10*/  ISETP.NE.AND.EX P3, PT, RZ, UR45, PT, P3 ;  /* 0x0000002dff007c0c */ /* 0x000fe6000bf65330 */
[----:B------:R-:W-:Y:S01]  /*5a20*/  @!P4 PLOP3.LUT P2, PT, P1, PT, PT, 0x80, 0x8 ;  /* 0x000000000008c81c */ /* 0x000fe20000f4f070 */
[----:B------:R-:W-:Y:S01]  /*5a30*/  @!UPT UIADD3 URZ, UPT, UPT, URZ, URZ, URZ ;  /* 0x000000fffffff290 */ /* 0x000fe2000fffe0ff */
[----:B------:R-:W-:Y:S11]  /*5a40*/  @!P1 BRA `(.L_x_87) ;  /* 0x00000000002c9947 */ /* 0x000ff60003800000 */
[----:B------:R-:W-:Y:S01]  /*5a50*/  ISETP.NE.U32.AND P0, PT, R86, RZ, PT ;  /* 0x000000ff5600720c */ /* 0x000fe20003f05070 */
[----:B------:R-:W-:Y:S03]  /*5a60*/  IMAD.MOV.U32 R93, RZ, RZ, 0x1 ;  /* 0x00000001ff5d7424 */ /* 0x000fe600078e00ff */
[----:B------:R-:W-:Y:S11]  /*5a70*/  ISETP.NE.AND.EX P0, PT, R87, RZ, PT, P0 ;  /* 0x000000ff5700720c */ /* 0x000ff60003f05300 */
[----:B------:R-:W-:Y:S02]  /*5a80*/  @!UPT UIADD3 URZ, UPT, UPT, URZ, URZ, URZ ;  /* 0x000000fffffff290 */ /* 0x000fe4000fffe0ff */
[----:B------:R-:W1:Y:S01]  /*5a90*/  @P0 LDC.64 R4, c[0x0][0xa88] ;  /* 0x0002a200ff040b82 */ /* 0x000e620000000a00 */
[----:B------:R-:W-:Y:S04]  /*5aa0*/  @P0 IMAD R0, R88, UR36, RZ ;  /* 0x0000002458000c24 */ /* 0x000fe8000f8e02ff */
[----:B-1----:R-:W-:Y:S04]  /*5ab0*/  @P0 IMAD.WIDE R4, R0, 0x4, R4 ;  /* 0x0000000400040825 */ /* 0x002fe800078e0204 */
[----:B------:R-:W-:Y:S01]  /*5ac0*/  HFMA2 R0, -RZ, RZ, 0, 5.9604644775390625e-08 ;  /* 0x00000001ff007431 */ /* 0x000fe200000001ff */
[----:B-----5:R1:W5:Y:S04]  /*5ad0*/  @P0 LDG.E R49, desc[UR38][R4.64] ;  /* 0x0000002604310981 */ /* 0x020368000c1e1900 */
[----:B------:R-:W-:Y:S01]  /*5ae0*/  @!P0 PRMT R93, R0, 0x7610, R93 ;  /* 0x00007610005d8816 */ /* 0x000fe2000000005d */
[----:B-1----:R-:W2:Y:S06]  /*5af0*/  @!P0 LDC R49, c[0x0][0xa80] ;  /* 0x0002a000ff318b82 */ /* 0x002eac0000000800 */
.L_x_87:
[----:B------:R-:W-:Y:S05]  /*5b00*/  @!P5 BRA `(.L_x_88) ;  /* 0x000000000020d947 */ /* 0x000fea0003800000 */
[----:B------:R-:W-:Y:S04]  /*5b10*/  ISETP.NE.U32.AND P0, PT, R82, RZ, PT ;  /* 0x000000ff5200720c */ /* 0x000fe80003f05070 */
[----:B------:R-:W-:Y:S11]  /*5b20*/  ISETP.NE.AND.EX P0, PT, R83, RZ, PT, P0 ;  /* 0x000000ff5300720c */ /* 0x000ff60003f05300 */
[----:B------:R-:W-:Y:S02]  /*5b30*/  @!UPT UIADD3 URZ, UPT, UPT, URZ, URZ, URZ ;  /* 0x000000fffffff290 */ /* 0x000fe4000fffe0ff */
[----:B------:R-:W1:Y:S01]  /*5b40*/  @P0 LDC.64 R4, c[0x0][0xaa8] ;  /* 0x0002aa00ff040b82 */ /* 0x000e620000000a00 */
[----:B------:R-:W-:Y:S04]  /*5b50*/  @P0 IMAD R0, R84, UR36, RZ ;  /* 0x0000002454000c24 */ /* 0x000fe8000f8e02ff */
[----:B-1----:R-:W-:Y:S05]  /*5b60*/  @P0 IMAD.WIDE R4, R0, 0x4, R4 ;  /* 0x0000000400040825 */ /* 0x002fea00078e0204 */
[----:B-----5:R1:W5:Y:S02]  /*5b70*/  @P0 LDG.E R46, desc[UR38][R4.64] ;  /* 0x00000026042e0981 */ /* 0x020364000c1e1900 */
[----:B-1----:R-:W3:Y:S02]  /*5b80*/  @!P0 LDC R46, c[0x0][0xaa0] ;  /* 0x0002a800ff2e8b82 */ /* 0x002ee40000000800 */
.L_x_88:
[----:B--2--5:R-:W-:Y:S01]  /*5b90*/  FSETP.NEU.AND P0, PT, R49, RZ, PT ;  /* 0x000000ff3100720b */ /* 0x024fe20003f0d000 */
[----:B------:R-:W-:Y:S01]  /*5ba0*/  BSSY B1, `(.L_x_89) ;  /* 0x0000066000017945 */ /* 0x000fe20003800000 */
[----:B------:R-:W-:Y:S01]  /*5bb0*/  SEL R5, RZ, 0xffffffff, P3 ;  /* 0xffffffffff057807 */ /* 0x000fe20001800000 */
[----:B------:R-:W-:Y:S01]  /*5bc0*/  IMAD.MOV.U32 R116, RZ, RZ, 0x1 ;  /* 0x00000001ff747424 */ /* 0x000fe200078e00ff */
[----:B------:R-:W-:Y:S01]  /*5bd0*/  @!P4 LOP3.LUT P3, RZ, R93, 0xff, RZ, 0xc0, !PT ;  /* 0x000000ff5dffc812 */ /* 0x000fe2000786c0ff */
[----:B------:R-:W-:Y:S01]  /*5be0*/  IMAD R47, R44, 0x80, R45 ;  /* 0x000000802c2f7824 */ /* 0x000fe200078e022d */
[----:B------:R-:W-:Y:S01]  /*5bf0*/  @!P4 SEL R0, RZ, 0xffffffff, P0 ;  /* 0xffffffffff00c807 */ /* 0x000fe20000000000 */
[C---:B------:R-:W-:Y:S01]  /*5c00*/  IMAD.IADD R112, R106.reuse, 0x1, R95 ;  /* 0x000000016a707824 */ /* 0x040fe200078e025f */
[----:B------:R-:W-:Y:S01]  /*5c10*/  LOP3.LUT R105, R105, 0x1, RZ, 0x3c, !PT ;  /* 0x0000000169697812 */ /* 0x000fe200078e3cff */
[----:B------:R-:W-:Y:S01]  /*5c20*/  IMAD.IADD R110, R106, 0x1, R99 ;  /* 0x000000016a6e7824 */ /* 0x000fe200078e0263 */
[----:B------:R-:W-:Y:S01]  /*5c30*/  @P2 SEL R0, R5, R0, !P3 ;  /* 0x0000000005002207 */ /* 0x000fe20005800000 */
[----:B------:R-:W-:Y:S01]  /*5c40*/  IMAD.MOV.U32 R115, RZ, RZ, RZ ;  /* 0x000000ffff737224 */ /* 0x000fe200078e00ff */
[----:B------:R-:W-:Y:S01]  /*5c50*/  LEA R114, R44, UR46, 0x3 ;  /* 0x0000002e2c727c11 */ /* 0x000fe2000f8e18ff */
[----:B------:R-:W-:Y:S01]  /*5c60*/  IMAD.MOV.U32 R80, RZ, RZ, RZ ;  /* 0x000000ffff507224 */ /* 0x000fe200078e00ff */
[----:B------:R-:W-:Y:S02]  /*5c70*/  @!P4 LOP3.LUT R0, R0, 0x1, RZ, 0xc0, !PT ;  /* 0x000000010000c812 */ /* 0x000fe400078ec0ff */
[----:B------:R-:W-:Y:S02]  /*5c80*/  CS2R R78, SRZ ;  /* 0x00000000004e7805 */ /* 0x000fe4000001ff00 */
[----:B------:R-:W-:Y:S02]  /*5c90*/  SHF.L.U32 R3, R104, 0x1f, RZ ;  /* 0x0000001f68037819 */ /* 0x000fe400000006ff */
[----:B------:R-:W-:Y:S02]  /*5ca0*/  CS2R R76, SRZ ;  /* 0x00000000004c7805 */ /* 0x000fe4000001ff00 */
[----:B------:R-:W-:Y:S02]  /*5cb0*/  ISETP.NE.U32.OR P5, PT, R0, 0x1, P4 ;  /* 0x000000010000780c */ /* 0x000fe400027a5470 */
[----:B------:R-:W-:Y:S02]  /*5cc0*/  CS2R R74, SRZ ;  /* 0x00000000004a7805 */ /* 0x000fe4000001ff00 */
[----:B------:R-:W-:Y:S02]  /*5cd0*/  LOP3.LUT P4, R109, R93, 0xff, RZ, 0xc0, !PT ;  /* 0x000000ff5d6d7812 */ /* 0x000fe4000788c0ff */
[----:B------:R-:W-:Y:S02]  /*5ce0*/  CS2R R72, SRZ ;  /* 0x0000000000487805 */ /* 0x000fe4000001ff00 */
[----:B------:R-:W-:Y:S02]  /*5cf0*/  SEL R0, RZ, 0xffffffff, P0 ;  /* 0xffffffffff007807 */ /* 0x000fe40000000000 */
[----:B------:R-:W-:Y:S02]  /*5d00*/  CS2R R70, SRZ ;  /* 0x0000000000467805 */ /* 0x000fe4000001ff00 */
[----:B------:R-:W-:Y:S02]  /*5d10*/  P2R R113, PR, RZ, 0x20 ;  /* 0x00000020ff717803 */ /* 0x000fe40000000000 */
[----:B------:R-:W-:Y:S02]  /*5d20*/  CS2R R68, SRZ ;  /* 0x0000000000447805 */ /* 0x000fe4000001ff00 */
[----:B------:R-:W-:Y:S02]  /*5d30*/  @P1 SEL R0, R5, R0, !P4 ;  /* 0x0000000005001207 */ /* 0x000fe40006000000 */
[----:B------:R-:W-:Y:S02]  /*5d40*/  CS2R R66, SRZ ;  /* 0x0000000000427805 */ /* 0x000fe4000001ff00 */
[----:B------:R-:W-:Y:S02]  /*5d50*/  CS2R R64, SRZ ;  /* 0x0000000000407805 */ /* 0x000fe4000001ff00 */
[----:B------:R-:W-:Y:S02]  /*5d60*/  CS2R R62, SRZ ;  /* 0x00000000003e7805 */ /* 0x000fe4000001ff00 */
[----:B------:R-:W-:Y:S02]  /*5d70*/  LOP3.LUT R0, R0, 0x1, RZ, 0xc0, !PT ;  /* 0x0000000100007812 */ /* 0x000fe400078ec0ff */
[----:B------:R-:W-:Y:S02]  /*5d80*/  CS2R R60, SRZ ;  /* 0x00000000003c7805 */ /* 0x000fe4000001ff00 */
[----:B------:R-:W-:Y:S02]  /*5d90*/  @P5 SHF.L.U32 R4, R105, 0x1f, RZ ;  /* 0x0000001f69045819 */ /* 0x000fe400000006ff */
[----:B------:R-:W-:Y:S02]  /*5da0*/  CS2R R58, SRZ ;  /* 0x00000000003a7805 */ /* 0x000fe4000001ff00 */
[----:B------:R-:W-:Y:S02]  /*5db0*/  ISETP.NE.U32.AND P0, PT, R0, 0x1, PT ;  /* 0x000000010000780c */ /* 0x000fe40003f05070 */
[----:B------:R-:W-:Y:S01]  /*5dc0*/  CS2R R56, SRZ ;  /* 0x0000000000387805 */ /* 0x000fe2000001ff00 */
[----:B------:R-:W1:Y:S01]  /*5dd0*/  @P5 SYNCS.PHASECHK.TRANS64.TRYWAIT P3, [UR46+0x60], R4 ;  /* 0x00006004ff0055a7 */ /* 0x000e62000806112e */
[----:B------:R-:W-:Y:S02]  /*5de0*/  CS2R R54, SRZ ;  /* 0x0000000000367805 */ /* 0x000fe4000001ff00 */
[----:B------:R-:W-:Y:S02]  /*5df0*/  P2R R117, PR, RZ, 0x1 ;  /* 0x00000001ff757803 */ /* 0x000fe40000000000 */
[----:B------:R-:W-:Y:S02]  /*5e00*/  CS2R R52, SRZ ;  /* 0x0000000000347805 */ /* 0x000fe4000001ff00 */
[----:B------:R-:W-:Y:S01]  /*5e10*/  CS2R R50, SRZ ;  /* 0x0000000000327805 */ /* 0x000fe2000001ff00 */
[----:B------:R-:W-:Y:S01]  /*5e20*/  IMAD.MOV.U32 R48, RZ, RZ, RZ ;  /* 0x000000ffff307224 */ /* 0x000fe200078e00ff */
[----:B------:R2:W4:Y:S01]  /*5e30*/  SYNCS.PHASECHK.TRANS64.TRYWAIT P2, [R114+URZ+0xd0], R3 ;  /* 0x0000d003720075a7 */ /* 0x00052200080411ff */
[----:B-1----:R-:W-:Y:S01]  /*5e40*/  @P5 SEL R116, RZ, 0x1, !P3 ;  /* 0x00000001ff745807 */ /* 0x002fe20005800000 */
[----:B--2---:R-:W-:Y:S06]  /*5e50*/  @!P5 BRA `(.L_x_90) ;  /* 0x0000000000e8d947 */ /* 0x004fec0003800000 */
[----:B------:R-:W-:Y:S01]  /*5e60*/  IMAD.MOV.U32 R48, RZ, RZ, RZ ;  /* 0x000000ffff307224 */ /* 0x000fe200078e00ff */
[----:B------:R-:W-:Y:S01]  /*5e70*/  ISETP.NE.AND P0, PT, R116, RZ, PT ;  /* 0x000000ff7400720c */ /* 0x000fe20003f05270 */
[----:B------:R-:W-:Y:S01]  /*5e80*/  BSSY B0, `(.L_x_91) ;  /* 0x0000014000007945 */ /* 0x000fe20003800000 */
[----:B------:R-:W-:Y:S02]  /*5e90*/  CS2R R50, SRZ ;  /* 0x0000000000327805 */ /* 0x000fe4000001ff00 */
        /* <DEDUP_REMOVED lines=13> */
[----:B------:R-:W-:Y:S01]  /*5f70*/  CS2R R78, SRZ ;  /* 0x00000000004e7805 */ /* 0x000fe2000001ff00 */
[----:B------:R-:W-:Y:S06]  /*5f80*/  @P0 BRA `(.L_x_92) ;  /* 0x00000000000c0947 */ /* 0x000fec0003800000 */
[----:B------:R-:W-:Y:S04]  /*5f90*/  SHF.L.U32 R5, R105, 0x1f, RZ ;  /* 0x0000001f69057819 */ /* 0x000fe800000006ff */
[----:B------:R-:W1:Y:S02]  /*5fa0*/  SYNCS.PHASECHK.TRANS64.TRYWAIT P0, [UR46+0x60], R5 ;  /* 0x00006005ff0075a7 */ /* 0x000e64000800112e */
[----:B-1----:R-:W-:Y:S05]  /*5fb0*/  @!P0 BRA `(.L_x_93) ;  /* 0x0000004000cc8947 */ /* 0x002fea0003800000 */
.L_x_92:
[----:B------:R-:W-:Y:S05]  /*5fc0*/  BSYNC B0 ;  /* 0x0000000000007941 */ /* 0x000fea0003800000 */
.L_x_91:
[----:B------:R-:W-:Y:S01]  /*5fd0*/  ISETP.NE.AND P0, PT, R117, RZ, PT ;  /* 0x000000ff7500720c */ /* 0x000fe20003f05270 */
[----:B------:R-:W-:Y:S11]  /*5fe0*/  HFMA2 R115, -RZ, RZ, 0, 5.9604644775390625e-08 ;  /* 0x00000001ff737431 */ /* 0x000ff600000001ff */
[----:B------:R-:W-:Y:S01]  /*5ff0*/  @!UPT UIADD3 URZ, UPT, UPT, URZ, URZ, URZ ;  /* 0x000000fffffff290 */ /* 0x000fe2000fffe0ff */
[----:B------:R2:W1:Y:S04]  /*6000*/  @P0 LDS R80, [R110+0xe00] ;  /* 0x000e00006e500984 */ /* 0x0004680000000800 */
[----:B------:R2:W1:Y:S04]  /*6010*/  @P0 LDS R48, [R101+UR46+0x200] ;  /* 0x0002002e65300984 */ /* 0x0004680008000800 */
[----:B------:R2:W1:Y:S04]  /*6020*/  @P0 LDS R50, [R112+0x200] ;  /* 0x0002000070320984 */ /* 0x0004680000000800 */
[----:B------:R2:W1:Y:S04]  /*6030*/  @P0 LDS R51, [R99] ;  /* 0x0000000063330984 */ /* 0x0004680000000800 */
[----:B------:R2:W1:Y:S04]  /*6040*/  @P0 LDS R52, [R110] ;  /* 0x000000006e340984 */ /* 0x0004680000000800 */
[----:B------:R2:W1:Y:S04]  /*6050*/  @P0 LDS R53, [R101+UR46+0x400] ;  /* 0x0004002e65350984 */ /* 0x0004680008000800 */
[----:B------:R2:W1:Y:S04]  /*6060*/  @P0 LDS R54, [R112+0x400] ;  /* 0x0004000070360984 */ /* 0x0004680000000800 */
[----:B------:R2:W1:Y:S04]  /*6070*/  @P0 LDS R55, [R99+0x200] ;  /* 0x0002000063370984 */ /* 0x0004680000000800 */
[----:B------:R2:W1:Y:S04]  /*6080*/  @P0 LDS R56, [R110+0x200] ;  /* 0x000200006e380984 */ /* 0x0004680000000800 */
        /* <DEDUP_REMOVED lines=22> */
[----:B------:R2:W1:Y:S02]  /*61f0*/  @P0 LDS R79, [R99+0xe00] ;  /* 0x000e0000634f0984 */ /* 0x0004640000000800 */
.L_x_90:
[----:B------:R-:W-:Y:S05]  /*6200*/  BSYNC B1 ;  /* 0x0000000000017941 */ /* 0x000fea0003800000 */
.L_x_89:
[----:B-1----:R-:W-:Y:S04]  /*6210*/  SHF.R.U32.HI R5, RZ, 0x15, R47 ;  /* 0x00000015ff057819 */ /* 0x002fe8000001162f */
[----:B------:R-:W-:Y:S01]  /*6220*/  LOP3.LUT P0, RZ, R5, 0x3, R98, 0x48, !PT ;  /* 0x0000000305ff7812 */ /* 0x000fe20007804862 */
[----:B------:R-:W-:Y:S01]  /*6230*/  @!UPT UIADD3 URZ, UPT, UPT, URZ, URZ, URZ ;  /* 0x000000fffffff290 */ /* 0x000fe2000fffe0ff */
[----:B----4-:R-:W-:Y:S11]  /*6240*/  @P2 BRA `(.L_x_94) ;  /* 0x0000000000082947 */ /* 0x010ff60003800000 */
[----:B------:R-:W1:Y:S02]  /*6250*/  SYNCS.PHASECHK.TRANS64.TRYWAIT P1, [R114+URZ+0xd0], R3 ;  /* 0x0000d003720075a7 */ /* 0x000e6400080211ff */
[----:B-1----:R-:W-:Y:S05]  /*6260*/  @!P1 BRA `(.L_x_95) ;  /* 0x0000004000389947 */ /* 0x002fea0003800000 */
.L_x_94:
[----:B------:R-:W-:Y:S05]  /*6270*/  @!P0 BRA `(.L_x_96) ;  /* 0x0000000000408947 */ /* 0x000fea0003800000 */
[----:B------:R-:W4:Y:S01]  /*6280*/  LDCU.64 UR8, c[0x4][0x70] ;  /* 0x01000e00ff0877ac */ /* 0x000f220008000a00 */
[----:B------:R-:W-:Y:S01]  /*6290*/  MOV R15, 0x0 ;  /* 0x00000000000f7802 */ /* 0x000fe20000000f00 */
[----:B------:R-:W-:Y:S02]  /*62a0*/  HFMA2 R12, -RZ, RZ, 0, 5.9604644775390625e-08 ;  /* 0x00000001ff0c7431 */ /* 0x000fe400000001ff */
[----:B------:R-:W-:Y:S02]  /*62b0*/  IMAD.MOV.U32 R8, RZ, RZ, 0x192 ;  /* 0x00000192ff087424 */ /* 0x000fe400078e00ff */
[----:B------:R-:W-:Y:S01]  /*62c0*/  IMAD.MOV.U32 R13, RZ, RZ, RZ ;  /* 0x000000ffff0d7224 */ /* 0x000fe200078e00ff */
[----:B------:R-:W5:Y:S01]  /*62d0*/  LDCU.64 UR6, c[0x4][0x78] ;  /* 0x01000f00ff0677ac */ /* 0x000f620008000a00 */
[----:B------:R-:W1:Y:S01]  /*62e0*/  LDC.64 R14, c[0x4][R15] ;  /* 0x010000000f0e7b82 */ /* 0x000e620000000a00 */
[----:B------:R-:W2:Y:S01]  /*62f0*/  LDCU.64 UR4, c[0x4][0x10] ;  /* 0x01000200ff0477ac */ /* 0x000ea20008000a00 */
[----:B----4-:R-:W-:Y:S01]  /*6300*/  MOV R5, UR9 ;  /* 0x0000000900057c02 */ /* 0x010fe20008000f00 */
[----:B------:R-:W-:Y:S01]  /*6310*/  IMAD.U32 R4, RZ, RZ, UR8 ;  /* 0x00000008ff047e24 */ /* 0x000fe2000f8e00ff */
[----:B-----5:R-:W-:Y:S01]  /*6320*/  MOV R7, UR7 ;  /* 0x0000000700077c02 */ /* 0x020fe20008000f00 */
[----:B------:R-:W-:Y:S01]  /*6330*/  IMAD.U32 R6, RZ, RZ, UR6 ;  /* 0x00000006ff067e24 */ /* 0x000fe2000f8e00ff */
[----:B--2---:R-:W-:Y:S01]  /*6340*/  MOV R11, UR5 ;  /* 0x00000005000b7c02 */ /* 0x004fe20008000f00 */
[----:B------:R-:W-:Y:S02]  /*6350*/  IMAD.U32 R10, RZ, RZ, UR4 ;  /* 0x00000004ff0a7e24 */ /* 0x000fe4000f8e00ff */
[----:B------:R-:W-:Y:S07]  /*6360*/  LEPC R20, `(.L_x_96) ;  /* 0x000000001014794e */ /* 0x000fee0000000000 */
[----:B-1-3--:R-:W-:Y:S05]  /*6370*/  CALL.ABS.NOINC R14 ;  /* 0x000000000e007343 */ /* 0x00afea0003c00000 */
.L_x_96:
[----:B------:R-:W-:Y:S05]  /*6380*/  WARPSYNC.ALL ;  /* 0x0000000000007948 */ /* 0x000fea0003800000 */
[----:B------:R-:W-:Y:S01]  /*6390*/  R2UR UR4, R47 ;  /* 0x000000002f0472ca */ /* 0x000fe200000e0000 */
[----:B------:R-:W-:Y:S01]  /*63a0*/  BSSY.RECONVERGENT B0, `(.L_x_97) ;  /* 0x0000083000007945 */ /* 0x000fe20003800200 */
[----:B------:R-:W-:Y:S11]  /*63b0*/  ISETP.NE.AND P0, PT, R107, RZ, PT ;  /* 0x000000ff6b00720c */ /* 0x000ff60003f05270 */
[----:B------:R-:W3:Y:S02]  /*63c0*/  LDTM.x32 R4, tmem[UR4] ;  /* 0x00000004000479ee */ /* 0x000ee400082c0000 */
[C---:B---3--:R-:W-:Y:S01]  /*63d0*/  FMUL R4, R46.reuse, R4 ;  /* 0x000000042e047220 */ /* 0x048fe20000400000 */
[C---:B------:R-:W-:Y:S01]  /*63e0*/  FMUL R5, R46.reuse, R5 ;  /* 0x000000052e057220 */ /* 0x040fe20000400000 */
[C---:B------:R-:W-:Y:S01]  /*63f0*/  FMUL R6, R46.reuse, R6 ;  /* 0x000000062e067220 */ /* 0x040fe20000400000 */
[C---:B------:R-:W-:Y:S01]  /*6400*/  FMUL R7, R46.reuse, R7 ;  /* 0x000000072e077220 */ /* 0x040fe20000400000 */
[C---:B------:R-:W-:Y:S01]  /*6410*/  FFMA R4, R49.reuse, R48, R4 ;  /* 0x0000003031047223 */ /* 0x040fe20000000004 */
[C---:B------:R-:W-:Y:S01]  /*6420*/  FFMA R5, R49.reuse, R50, R5 ;  /* 0x0000003231057223 */ /* 0x040fe20000000005 */
[C---:B------:R-:W-:Y:S01]  /*6430*/  FFMA R6, R49.reuse, R51, R6 ;  /* 0x0000003331067223 */ /* 0x040fe20000000006 */
[C---:B------:R-:W-:Y:S01]  /*6440*/  FFMA R7, R49.reuse, R52, R7 ;  /* 0x0000003431077223 */ /* 0x040fe20000000007 */
[C---:B------:R-:W-:Y:S01]  /*6450*/  FMUL R8, R46.reuse, R8 ;  /* 0x000000082e087220 */ /* 0x040fe20000400000 */
[----:B------:R3:W-:Y:S01]  /*6460*/  STS [R101+UR46+0x200], R4 ;  /* 0x0002000465007988 */ /* 0x0007e2000800082e */
[C---:B------:R-:W-:Y:S01]  /*6470*/  FMUL R9, R46.reuse, R9 ;  /* 0x000000092e097220 */ /* 0x040fe20000400000 */
[C---:B------:R-:W-:Y:S01]  /*6480*/  FMUL R10, R46.reuse, R10 ;  /* 0x0000000a2e0a7220 */ /* 0x040fe20000400000 */
[C---:B------:R-:W-:Y:S01]  /*6490*/  FFMA R8, R49.reuse, R53, R8 ;  /* 0x0000003531087223 */ /* 0x040fe20000000008 */
[----:B------:R3:W-:Y:S01]  /*64a0*/  STS [R112+0x200], R5 ;  /* 0x0002000570007388 */ /* 0x0007e20000000800 */
[C---:B------:R-:W-:Y:S01]  /*64b0*/  FFMA R9, R49.reuse, R54, R9 ;  /* 0x0000003631097223 */ /* 0x040fe20000000009 */
[C---:B------:R-:W-:Y:S01]  /*64c0*/  FFMA R10, R49.reuse, R55, R10 ;  /* 0x00000037310a7223 */ /* 0x040fe2000000000a */
[C---:B------:R-:W-:Y:S01]  /*64d0*/  FMUL R11, R46.reuse, R11 ;  /* 0x0000000b2e0b7220 */ /* 0x040fe20000400000 */
[----:B------:R3:W-:Y:S01]  /*64e0*/  STS [R99], R6 ;  /* 0x0000000663007388 */ /* 0x0007e20000000800 */
[C---:B------:R-:W-:Y:S01]  /*64f0*/  FMUL R12, R46.reuse, R12 ;  /* 0x0000000c2e0c7220 */ /* 0x040fe20000400000 */
[C---:B------:R-:W-:Y:S01]  /*6500*/  FMUL R13, R46.reuse, R13 ;  /* 0x0000000d2e0d7220 */ /* 0x040fe20000400000 */
[C---:B------:R-:W-:Y:S01]  /*6510*/  FFMA R11, R49.reuse, R56, R11 ;  /* 0x00000038310b7223 */ /* 0x040fe2000000000b */
[----:B------:R3:W-:Y:S01]  /*6520*/  STS [R110], R7 ;  /* 0x000000076e007388 */ /* 0x0007e20000000800 */
        /* <DEDUP_REMOVED lines=11> */
[----:B------:R3:W-:Y:S01]  /*65e0*/  STS [R99+0x200], R10 ;  /* 0x0002000a63007388 */ /* 0x0007e20000000800 */
[C---:B------:R-:W-:Y:S01]  /*65f0*/  FMUL R18, R46.reuse, R18 ;  /* 0x000000122e127220 */ /* 0x040fe20000400000 */
[C---:B------:R-:W-:Y:S01]  /*6600*/  FMUL R19, R46.reuse, R19 ;  /* 0x000000132e137220 */ /* 0x040fe20000400000 */
[C---:B------:R-:W-:Y:S01]  /*6610*/  FFMA R17, R49.reuse, R62, R17 ;  /* 0x0000003e31117223 */ /* 0x040fe20000000011 */
[----:B------:R3:W-:Y:S01]  /*6620*/  STS [R110+0x200], R11 ;  /* 0x0002000b6e007388 */ /* 0x0007e20000000800 */
        /* <DEDUP_REMOVED lines=42> */
[----:B------:R-:W-:Y:S01]  /*68d0*/  FMUL R35, R46, R35 ;  /* 0x000000232e237220 */ /* 0x000fe20000400000 */
[----:B------:R3:W-:Y:S03]  /*68e0*/  STS [R99+0x800], R22 ;  /* 0x0008001663007388 */ /* 0x0007e60000000800 */
[----:B------:R-:W-:Y:S01]  /*68f0*/  FFMA R35, R49, R80, R35 ;  /* 0x0000005031237223 */ /* 0x000fe20000000023 */
[----:B------:R3:W-:Y:S04]  /*6900*/  STS [R110+0x800], R23 ;  /* 0x000800176e007388 */ /* 0x0007e80000000800 */
[----:B------:R3:W-:Y:S04]  /*6910*/  STS [R101+UR46+0xc00], R24 ;  /* 0x000c001865007988 */ /* 0x0007e8000800082e */
[----:B------:R3:W-:Y:S04]  /*6920*/  STS [R112+0xc00], R25 ;  /* 0x000c001970007388 */ /* 0x0007e80000000800 */
[----:B------:R3:W-:Y:S04]  /*6930*/  STS [R99+0xa00], R26 ;  /* 0x000a001a63007388 */ /* 0x0007e80000000800 */
        /* <DEDUP_REMOVED lines=8> */
[----:B------:R3:W-:Y:S01]  /*69c0*/  STS [R110+0xe00], R35 ;  /* 0x000e00236e007388 */ /* 0x0007e20000000800 */
[----:B------:R-:W-:Y:S01]  /*69d0*/  @!PT LDS RZ, [RZ] ;  /* 0x00000000fffff984 */ /* 0x000fe20000000800 */
[----:B------:R-:W-:Y:S01]  /*69e0*/  @!PT LDS RZ, [RZ] ;  /* 0x00000000fffff984 */ /* 0x000fe20000000800 */
[----:B------:R-:W-:Y:S01]  /*69f0*/  @!PT LDS RZ, [RZ] ;  /* 0x00000000fffff984 */ /* 0x000fe20000000800 */
[----:B------:R-:W-:Y:S01]  /*6a00*/  @!PT LDS RZ, [RZ] ;  /* 0x00000000fffff984 */ /* 0x000fe20000000800 */
[----:B------:R4:W-:Y:S06]  /*6a10*/  MEMBAR.ALL.CTA ;  /* 0x0000000000007992 */ /* 0x0009ec0000008000 */
[----:B----4-:R-:W4:Y:S02]  /*6a20*/  FENCE.VIEW.ASYNC.S ;  /* 0x00000000000073c6 */ /* 0x010f240000000000 */
[----:B----4-:R-:W-:Y:S06]  /*6a30*/  BAR.SYNC.DEFER_BLOCKING 0x1, 0x80 ;  /* 0x0042000000007b1d */ /* 0x010fec0000010000 */
[----:B------:R-:W-:Y:S05]  /*6a40*/  @P0 BRA `(.L_x_98) ;  /* 0x0000000000600947 */ /* 0x000fea0003800000 */
[----:B------:R-:W-:Y:S02]  /*6a50*/  UIADD3 UR4, UPT, UPT, UR46, 0x200, URZ ;  /* 0x000002002e047890 */ /* 0x000fe4000fffe0ff */
[----:B------:R-:W-:Y:S01]  /*6a60*/  UIADD3 UR16, UP0, UPT, UR50, 0x880, URZ ;  /* 0x0000088032107890 */ /* 0x000fe2000ff1e0ff */
[----:B------:R-:W-:Y:S01]  /*6a70*/  UMOV UR43, UR36 ;  /* 0x00000024002b7c82 */ /* 0x000fe20008000000 */
[----:B------:R-:W-:Y:S02]  /*6a80*/  UIADD3 UR13, UPT, UPT, UR41, 0x20, URZ ;  /* 0x00000020290d7890 */ /* 0x000fe4000fffe0ff */
[----:B------:R-:W-:Y:S01]  /*6a90*/  MOV R100, UR4 ;  /* 0x0000000400647c02 */ /* 0x000fe20008000f00 */
[----:B------:R-:W-:Y:S02]  /*6aa0*/  UIADD3.X UR17, UPT, UPT, URZ, UR51, URZ, UP0, !UPT ;  /* 0x00000033ff117290 */ /* 0x000fe400087fe4ff */
[----:B------:R-:W-:Y:S01]  /*6ab0*/  UIADD3 UR12, UPT, UPT, UR46, 0x1200, URZ ;  /* 0x000012002e0c7890 */ /* 0x000fe2000fffe0ff */
[----:B------:R-:W-:Y:S01]  /*6ac0*/  R2UR UR40, R100 ;  /* 0x00000000642872ca */ /* 0x000fe200000e0000 */
[----:B------:R-:W-:Y:S01]  /*6ad0*/  UMOV UR14, UR42 ;  /* 0x0000002a000e7c82 */ /* 0x000fe20008000000 */
[----:B------:R-:W-:Y:S01]  /*6ae0*/  UMOV UR15, UR36 ;  /* 0x00000024000f7c82 */ /* 0x000fe20008000000 */
[----:B------:R-:W-:Y:S02]  /*6af0*/  UIADD3 UR9, UPT, UPT, UR41, 0x40, URZ ;  /* 0x0000004029097890 */ /* 0x000fe4000fffe0ff */
[----:B------:R-:W-:Y:S01]  /*6b00*/  UIADD3 UR8, UPT, UPT, UR46, 0x2200, URZ ;  /* 0x000022002e087890 */ /* 0x000fe2000fffe0ff */
[----:B------:R-:W-:Y:S01]  /*6b10*/  UMOV UR10, UR42 ;  /* 0x0000002a000a7c82 */ /* 0x000fe20008000000 */
[----:B------:R-:W-:Y:S01]  /*6b20*/  UMOV UR11, UR36 ;  /* 0x00000024000b7c82 */ /* 0x000fe20008000000 */
[----:B------:R-:W-:Y:S02]  /*6b30*/  UIADD3 UR5, UPT, UPT, UR41, 0x60, URZ ;  /* 0x0000006029057890 */ /* 0x000fe4000fffe0ff */
[----:B------:R-:W-:Y:S03]  /*6b40*/  UIADD3 UR4, UPT, UPT, UR46, 0x3200, URZ ;  /* 0x000032002e047890 */ /* 0x000fe6000fffe0ff */
[----:B------:R4:W-:Y:S01]  /*6b50*/  UTMASTG.3D [UR40], [UR16] ;  /* 0x00000028100073b5 */ /* 0x0009e20008010000 */
[----:B------:R-:W-:Y:S01]  /*6b60*/  UMOV UR6, UR42 ;  /* 0x0000002a00067c82 */ /* 0x000fe20008000000 */
[----:B------:R-:W-:Y:S01]  /*6b70*/  UMOV UR7, UR36 ;  /* 0x0000002400077c82 */ /* 0x000fe20008000000 */
[----:B------:R4:W-:Y:S01]  /*6b80*/  UTMASTG.3D [UR12], [UR16] ;  /* 0x0000000c100073b5 */ /* 0x0009e20008010000 */
[----:B------:R4:W-:Y:S02]  /*6b90*/  UTMASTG.3D [UR8], [UR16] ;  /* 0x00000008100073b5 */ /* 0x0009e40008010000 */
[----:B------:R4:W-:Y:S01]  /*6ba0*/  UTMASTG.3D [UR4], [UR16] ;  /* 0x00000004100073b5 */ /* 0x0009e20008010000 */
[----:B------:R0:W-:Y:S01]  /*6bb0*/  UTMACMDFLUSH ;  /* 0x00000000000079b7 */ /* 0x0001e20000000000 */
[----:B----4-:R-:W-:Y:S04]  /*6bc0*/  DEPBAR.LE SB0, 0x1 ;  /* 0x000080400000791a */ /* 0x010fe80000000000 */
.L_x_98:
[----:B------:R-:W-:Y:S05]  /*6bd0*/  BSYNC.RECONVERGENT B0 ;  /* 0x0000000000007941 */ /* 0x000fea0003800200 */
.L_x_97:
[----:B------:R-:W-:Y:S01]  /*6be0*/  BAR.SYNC.DEFER_BLOCKING 0x1, 0x80 ;  /* 0x0042000000007b1d */ /* 0x000fe20000010000 */
[----:B------:R-:W-:Y:S01]  /*6bf0*/  ISETP.NE.AND P1, PT, R113, RZ, PT ;  /* 0x000000ff7100720c */ /* 0x000fe20003f25270 */
[----:B------:R-:W-:Y:S01]  /*6c00*/  UISETP.NE.AND UP0, UPT, UR47, URZ, UPT ;  /* 0x000000ff2f00728c */ /* 0x000fe2000bf05270 */
[----:B-1----:R-:W-:Y:S11]  /*6c10*/  LEA R3, R115, UR46, 0x3 ;  /* 0x0000002e73037c11 */ /* 0x002ff6000f8e18ff */
[----:B---3--:R-:W-:Y:S01]  /*6c20*/  @P1 SHF.L.U32 R4, R105, 0x1f, RZ ;  /* 0x0000001f69041819 */ /* 0x008fe200000006ff */
[----:B------:R-:W-:Y:S06]  /*6c30*/  BRA.U !UP0, `(.L_x_99) ;  /* 0x0000000108247547 */ /* 0x000fec000b800000 */
[----:B------:R-:W-:Y:S01]  /*6c40*/  IMAD.U32 R5, RZ, RZ, UR48 ;  /* 0x00000030ff057e24 */ /* 0x000fe2000f8e00ff */
[----:B------:R-:W-:Y:S01]  /*6c50*/  MOV R0, UR37 ;  /* 0x0000002500007c02 */ /* 0x000fe20008000f00 */
[----:B------:R-:W-:Y:S03]  /*6c60*/  UIADD3 UR48, UPT, UPT, UR48, 0x1, URZ ;  /* 0x0000000130307890 */ /* 0x000fe6000fffe0ff */
[----:B------:R-:W-:Y:S01]  /*6c70*/  @P1 LEA R5, R5, UR46, 0x3 ;  /* 0x0000002e05051c11 */ /* 0x000fe2000f8e18ff */
[----:B------:R-:W-:Y:S04]  /*6c80*/  UISETP.NE.AND UP0, UPT, UR48, 0x4, UPT ;  /* 0x000000043000788c */ /* 0x000fe8000bf05270 */
[----:B------:R-:W-:Y:S01]  /*6c90*/  @P1 VIADD R5, R5, 0x80 ;  /* 0x0000008005051836 */ /* 0x000fe20000000000 */
[----:B------:R-:W-:Y:S04]  /*6ca0*/  USEL UR48, UR48, URZ, UP0 ;  /* 0x000000ff30307287 */ /* 0x000fe80008000000 */
[----:B------:R-:W-:Y:S04]  /*6cb0*/  @P1 PRMT R0, R0, 0x654, R5 ;  /* 0x0000065400001816 */ /* 0x000fe80000000005 */
[----:B------:R1:W-:Y:S04]  /*6cc0*/  @P1 SYNCS.ARRIVE.TRANS64.RED.A1T0 RZ, [R0+URZ], RZ ;  /* 0x000000ff00ff19a7 */ /* 0x0003e800081004ff */
.L_x_99:
[----:B------:R-:W3:Y:S01]  /*6cd0*/  @P1 SYNCS.PHASECHK.TRANS64.TRYWAIT P0, [R3+URZ+0x60], R4 ;  /* 0x00006004030015a7 */ /* 0x000ee200080011ff */
[----:B------:R-:W-:Y:S01]  /*6ce0*/  BSSY B1, `(.L_x_100) ;  /* 0x0000033000017945 */ /* 0x000fe20003800000 */
[----:B---3--:R-:W-:Y:S03]  /*6cf0*/  @P1 SEL R116, RZ, 0x1, !P0 ;  /* 0x00000001ff741807 */ /* 0x008fe60004000000 */
[----:B------:R-:W-:Y:S05]  /*6d00*/  @!P1 BRA `(.L_x_101) ;  /* 0x0000000000c09947 */ /* 0x000fea0003800000 */
[----:B------:R-:W-:Y:S01]  /*6d10*/  ISETP.NE.AND P0, PT, R116, RZ, PT ;  /* 0x000000ff7400720c */ /* 0x000fe20003f05270 */
[----:B------:R-:W-:Y:S01]  /*6d20*/  BSSY B0, `(.L_x_102) ;  /* 0x0000009000007945 */ /* 0x000fe20003800000 */
[----:B------:R-:W-:Y:S11]  /*6d30*/  ISETP.NE.AND P1, PT, R117, RZ, PT ;  /* 0x000000ff7500720c */ /* 0x000ff60003f25270 */
[----:B------:R-:W-:Y:S02]  /*6d40*/  @!UPT UIADD3 URZ, UPT, UPT, URZ, URZ, URZ ;  /* 0x000000fffffff290 */ /* 0x000fe4000fffe0ff */
[C---:B------:R-:W-:Y:S02]  /*6d50*/  @P1 IMAD R5, R115.reuse, 0x4000, R95 ;  /* 0x0000400073051824 */ /* 0x040fe400078e025f */
[----:B------:R-:W-:Y:S01]  /*6d60*/  @P1 IMAD R4, R115, 0x4000, R112 ;  /* 0x0000400073041824 */ /* 0x000fe200078e0270 */
[----:B------:R-:W-:Y:S06]  /*6d70*/  @P0 BRA `(.L_x_103) ;  /* 0x00000000000c0947 */ /* 0x000fec0003800000 */
[----:B-1----:R-:W-:Y:S04]  /*6d80*/  SHF.L.U32 R0, R105, 0x1f, RZ ;  /* 0x0000001f69007819 */ /* 0x002fe800000006ff */
[----:B------:R-:W1:Y:S02]  /*6d90*/  SYNCS.PHASECHK.TRANS64.TRYWAIT P0, [R3+URZ+0x60], R0 ;  /* 0x00006000030075a7 */ /* 0x000e6400080011ff */
[----:B-1----:R-:W-:Y:S05]  /*6da0*/  @!P0 BRA `(.L_x_104) ;  /* 0x00000034007c8947 */ /* 0x002fea0003800000 */
.L_x_103:
[----:B------:R-:W-:Y:S05]  /*6db0*/  BSYNC B0 ;  /* 0x0000000000007941 */ /* 0x000fea0003800000 */
.L_x_102:
[----:B------:R-:W-:Y:S11]  /*6dc0*/  ISETP.NE.AND P0, PT, R117, RZ, PT ;  /* 0x000000ff7500720c */ /* 0x000ff60003f05270 */
[----:B------:R-:W-:Y:S02]  /*6dd0*/  @!UPT UIADD3 URZ, UPT, UPT, URZ, URZ, URZ ;  /* 0x000000fffffff290 */ /* 0x000fe4000fffe0ff */
[----:B------:R3:W4:Y:S01]  /*6de0*/  @P0 LDS R48, [R5+0x200] ;  /* 0x0002000005300984 */ /* 0x0007220000000800 */
[C---:B-1----:R-:W-:Y:S01]  /*6df0*/  @P0 IMAD R0, R115.reuse, 0x4000, R99 ;  /* 0x0000400073000824 */ /* 0x042fe200078e0263 */
[C---:B------:R-:W-:Y:S01]  /*6e00*/  @P0 LEA R3, R115.reuse, R110, 0xe ;  /* 0x0000006e73030211 */ /* 0x040fe200078e70ff */
[----:B------:R-:W-:Y:S01]  /*6e10*/  VIADD R115, R115, 0x1 ;  /* 0x0000000173737836 */ /* 0x000fe20000000000 */
[----:B------:R3:W1:Y:S04]  /*6e20*/  @P0 LDS R53, [R5+0x400] ;  /* 0x0004000005350984 */ /* 0x0006680000000800 */
        /* <DEDUP_REMOVED lines=14> */
[----:B------:R3:W1:Y:S04]  /*6f10*/  @P0 LDS R51, [R0] ;  /* 0x0000000000330984 */ /* 0x0006680000000800 */
        /* <DEDUP_REMOVED lines=14> */
[----:B----4-:R3:W1:Y:S02]  /*7000*/  @P0 LDS R80, [R3+0xe00] ;  /* 0x000e000003500984 */ /* 0x0106640000000800 */
.L_x_101:
[----:B------:R-:W-:Y:S05]  /*7010*/  BSYNC B1 ;  /* 0x0000000000017941 */ /* 0x000fea0003800000 */
.L_x_100:
[----:B---3--:R-:W-:Y:S05]  /*7020*/  VIADD R3, R47, 0x20 ;  /* 0x000000202f037836 */ /* 0x008fea0000000000 */
[----:B------:R-:W-:Y:S04]  /*7030*/  SHF.R.U32.HI R3, RZ, 0x15, R3 ;  /* 0x00000015ff037819 */ /* 0x000fe80000011603 */
[----:B------:R-:W-:Y:S11]  /*7040*/  LOP3.LUT P0, RZ, R3, 0x3, R98, 0x48, !PT ;  /* 0x0000000303ff7812 */ /* 0x000ff60007804862 */
[----:B------:R-:W-:Y:S02]  /*7050*/  @!UPT UIADD3 URZ, UPT, UPT, URZ, URZ, URZ ;  /* 0x000000fffffff290 */ /* 0x000fe4000fffe0ff */
[----:B------:R-:W-:Y:S05]  /*7060*/  @!P0 BRA `(.L_x_105) ;  /* 0x0000000000408947 */ /* 0x000fea0003800000 */
[----:B------:R-:W3:Y:S01]  /*7070*/  LDCU.64 UR8, c[0x4][0x70] ;  /* 0x01000e00ff0877ac */ /* 0x000ee20008000a00 */
[----:B------:R-:W-:Y:S01]  /*7080*/  MOV R15, 0x0 ;  /* 0x00000000000f7802 */ /* 0x000fe20000000f00 */
[----:B------:R-:W-:Y:S02]  /*7090*/  HFMA2 R12, -RZ, RZ, 0, 5.9604644775390625e-08 ;  /* 0x00000001ff0c7431 */ /* 0x000fe400000001ff */
[----:B------:R-:W-:Y:S02]  /*70a0*/  IMAD.MOV.U32 R8, RZ, RZ, 0x192 ;  /* 0x00000192ff087424 */ /* 0x000fe400078e00ff */
[----:B------:R-:W-:Y:S01]  /*70b0*/  IMAD.MOV.U32 R13, RZ, RZ, RZ ;  /* 0x000000ffff0d7224 */ /* 0x000fe200078e00ff */
[----:B------:R-:W4:Y:S01]  /*70c0*/  LDCU.64 UR6, c[0x4][0x78] ;  /* 0x01000f00ff0677ac */ /* 0x000f220008000a00 */
[----:B------:R-:W1:Y:S01]  /*70d0*/  LDC.64 R14, c[0x4][R15] ;  /* 0x010000000f0e7b82 */ /* 0x000e620000000a00 */
[----:B------:R-:W5:Y:S01]  /*70e0*/  LDCU.64 UR4, c[0x4][0x10] ;  /* 0x01000200ff0477ac */ /* 0x000f620008000a00 */
[----:B---3--:R-:W-:Y:S01]  /*70f0*/  MOV R5, UR9 ;  /* 0x0000000900057c02 */ /* 0x008fe20008000f00 */
[----:B------:R-:W-:Y:S01]  /*7100*/  IMAD.U32 R4, RZ, RZ, UR8 ;  /* 0x00000008ff047e24 */ /* 0x000fe2000f8e00ff */
[----:B----4-:R-:W-:Y:S01]  /*7110*/  MOV R7, UR7 ;  /* 0x0000000700077c02 */ /* 0x010fe20008000f00 */
[----:B------:R-:W-:Y:S01]  /*7120*/  IMAD.U32 R6, RZ, RZ, UR6 ;  /* 0x00000006ff067e24 */ /* 0x000fe2000f8e00ff */
[----:B-----5:R-:W-:Y:S01]  /*7130*/  MOV R11, UR5 ;  /* 0x00000005000b7c02 */ /* 0x020fe20008000f00 */
[----:B------:R-:W-:Y:S02]  /*7140*/  IMAD.U32 R10, RZ, RZ, UR4 ;  /* 0x00000004ff0a7e24 */ /* 0x000fe4000f8e00ff */
[----:B------:R-:W-:Y:S07]  /*7150*/  LEPC R20, `(.L_x_105) ;  /* 0x000000001014794e */ /* 0x000fee0000000000 */
[----:B-12---:R-:W-:Y:S05]  /*7160*/  CALL.ABS.NOINC R14 ;  /* 0x000000000e007343 */ /* 0x006fea0003c00000 */
.L_x_105:
[----:B------:R-:W-:Y:S05]  /*7170*/  WARPSYNC.ALL ;  /* 0x0000000000007948 */ /* 0x000fea0003800000 */
[----:B------:R-:W-:Y:S01]  /*7180*/  R2UR UR4, R47 ;  /* 0x000000002f0472ca */ /* 0x000fe200000e0000 */
[----:B------:R-:W-:Y:S01]  /*7190*/  BSSY.RECONVERGENT B0, `(.L_x_106) ;  /* 0x000008b000007945 */ /* 0x000fe20003800200 */
[----:B------:R-:W-:Y:S02]  /*71a0*/  ISETP.NE.AND P6, PT, R113, RZ, PT ;  /* 0x000000ff7100720c */ /* 0x000fe40003fc5270 */
[----:B------:R-:W-:Y:S02]  /*71b0*/  ISETP.NE.AND P0, PT, R107, RZ, PT ;  /* 0x000000ff6b00720c */ /* 0x000fe40003f05270 */
[----:B------:R-:W-:Y:S02]  /*71c0*/  MOV R3, UR48 ;  /* 0x0000003000037c02 */ /* 0x000fe40008000f00 */
[----:B-1----:R-:W-:Y:S05]  /*71d0*/  MOV R0, UR37 ;  /* 0x0000002500007c02 */ /* 0x002fea0008000f00 */
[----:B------:R-:W1:Y:S02]  /*71e0*/  LDTM.x32 R4, tmem[UR4+0x20] ;  /* 0x00002004000479ee */ /* 0x000e6400082c0000 */
[----:B------:R-:W-:Y:S02]  /*71f0*/  @P6 LEA R3, R3, UR46, 0x3 ;  /* 0x0000002e03036c11 */ /* 0x000fe4000f8e18ff */
[----:B------:R-:W-:Y:S02]  /*7200*/  @P6 SHF.L.U32 R118, R105, 0x1f, RZ ;  /* 0x0000001f69766819 */ /* 0x000fe400000006ff */
[----:B------:R-:W-:Y:S04]  /*7210*/  @P6 IADD3 R3, PT, PT, R3, 0x80, RZ ;  /* 0x0000008003036810 */ /* 0x000fe80007ffe0ff */
[----:B------:R-:W-:Y:S02]  /*7220*/  @P6 PRMT R0, R0, 0x654, R3 ;  /* 0x0000065400006816 */ /* 0x000fe40000000003 */
[----:B------:R-:W-:Y:S01]  /*7230*/  LEA R3, R115, UR46, 0x3 ;  /* 0x0000002e73037c11 */ /* 0x000fe2000f8e18ff */
[C---:B-1----:R-:W-:Y:S01]  /*7240*/  FMUL R4, R46.reuse, R4 ;  /* 0x000000042e047220 */ /* 0x042fe20000400000 */
        /* <DEDUP_REMOVED lines=100> */
[----:B---3--:R-:W3:Y:S02]  /*7890*/  FENCE.VIEW.ASYNC.S ;  /* 0x00000000000073c6 */ /* 0x008ee40000000000 */
[----:B---3--:R-:W-:Y:S06]  /*78a0*/  BAR.SYNC.DEFER_BLOCKING 0x1, 0x80 ;  /* 0x0042000000007b1d */ /* 0x008fec0000010000 */
[----:B------:R-:W-:Y:S05]  /*78b0*/  @P0 BRA `(.L_x_107) ;  /* 0x0000000000600947 */ /* 0x000fea0003800000 */
[----:B------:R-:W-:Y:S02]  /*78c0*/  UIADD3 UR20, UP0, UPT, UR50, 0x880, URZ ;  /* 0x0000088032147890 */ /* 0x000fe4000ff1e0ff */
[----:B------:R-:W-:Y:S02]  /*78d0*/  UIADD3 UR14, UPT, UPT, UR42, 0x20, URZ ;  /* 0x000000202a0e7890 */ /* 0x000fe4000fffe0ff */
[----:B------:R-:W-:Y:S02]  /*78e0*/  UIADD3 UR12, UPT, UPT, UR46, 0x4200, URZ ;  /* 0x000042002e0c7890 */ /* 0x000fe4000fffe0ff */
[----:B------:R-:W-:Y:S01]  /*78f0*/  UIADD3.X UR21, UPT, UPT, URZ, UR51, URZ, UP0, !UPT ;  /* 0x00000033ff157290 */ /* 0x000fe200087fe4ff */
[----:B------:R-:W-:Y:S01]  /*7900*/  UMOV UR13, UR41 ;  /* 0x00000029000d7c82 */ /* 0x000fe20008000000 */
[----:B------:R-:W-:Y:S01]  /*7910*/  UMOV UR15, UR36 ;  /* 0x00000024000f7c82 */ /* 0x000fe20008000000 */
[----:B------:R-:W-:Y:S02]  /*7920*/  UIADD3 UR17, UPT, UPT, UR41, 0x20, URZ ;  /* 0x0000002029117890 */ /* 0x000fe4000fffe0ff */
[----:B------:R-:W-:Y:S01]  /*7930*/  UIADD3 UR16, UPT, UPT, UR46, 0x5200, URZ ;  /* 0x000052002e107890 */ /* 0x000fe2000fffe0ff */
[----:B------:R-:W-:Y:S03]  /*7940*/  UMOV UR19, UR36 ;  /* 0x0000002400137c82 */ /* 0x000fe60008000000 */
[----:B------:R3:W-:Y:S01]  /*7950*/  UTMASTG.3D [UR12], [UR20] ;  /* 0x0000000c140073b5 */ /* 0x0007e20008010000 */
[----:B------:R-:W-:Y:S01]  /*7960*/  UMOV UR18, UR14 ;  /* 0x0000000e00127c82 */ /* 0x000fe20008000000 */
[----:B------:R-:W-:Y:S02]  /*7970*/  UIADD3 UR9, UPT, UPT, UR41, 0x40, URZ ;  /* 0x0000004029097890 */ /* 0x000fe4000fffe0ff */
[----:B------:R-:W-:Y:S01]  /*7980*/  UIADD3 UR8, UPT, UPT, UR46, 0x6200, URZ ;  /* 0x000062002e087890 */ /* 0x000fe2000fffe0ff */
[----:B------:R-:W-:Y:S01]  /*7990*/  UMOV UR11, UR36 ;  /* 0x00000024000b7c82 */ /* 0x000fe20008000000 */
[----:B------:R-:W-:Y:S01]  /*79a0*/  UMOV UR10, UR14 ;  /* 0x0000000e000a7c82 */ /* 0x000fe20008000000 */
[----:B------:R3:W-:Y:S01]  /*79b0*/  UTMASTG.3D [UR16], [UR20] ;  /* 0x00000010140073b5 */ /* 0x0007e20008010000 */
[----:B------:R-:W-:Y:S02]  /*79c0*/  UIADD3 UR5, UPT, UPT, UR41, 0x60, URZ ;  /* 0x0000006029057890 */ /* 0x000fe4000fffe0ff */
[----:B------:R-:W-:Y:S01]  /*79d0*/  UIADD3 UR4, UPT, UPT, UR46, 0x7200, URZ ;  /* 0x000072002e047890 */ /* 0x000fe2000fffe0ff */
[----:B------:R-:W-:Y:S01]  /*79e0*/  UMOV UR7, UR36 ;  /* 0x0000002400077c82 */ /* 0x000fe20008000000 */
[----:B------:R-:W-:Y:S01]  /*79f0*/  UMOV UR6, UR14 ;  /* 0x0000000e00067c82 */ /* 0x000fe20008000000 */
[----:B------:R3:W-:Y:S06]  /*7a00*/  UTMASTG.3D [UR8], [UR20] ;  /* 0x00000008140073b5 */ /* 0x0007ec0008010000 */
[----:B------:R3:W-:Y:S01]  /*7a10*/  UTMASTG.3D [UR4], [UR20] ;  /* 0x00000004140073b5 */ /* 0x0007e20008010000 */
[----:B------:R0:W-:Y:S01]  /*7a20*/  UTMACMDFLUSH ;  /* 0x00000000000079b7 */ /* 0x0001e20000000000 */
[----:B---3--:R-:W-:Y:S04]  /*7a30*/  DEPBAR.LE SB0, 0x1 ;  /* 0x000080400000791a */ /* 0x008fe80000000000 */
.L_x_107:
[----:B------:R-:W-:Y:S05]  /*7a40*/  BSYNC.RECONVERGENT B0 ;  /* 0x0000000000007941 */ /* 0x000fea0003800200 */
.L_x_106:
[----:B------:R-:W-:Y:S01]  /*7a50*/  BAR.SYNC.DEFER_BLOCKING 0x1, 0x80 ;  /* 0x0042000000007b1d */ /* 0x000fe20000010000 */
[----:B------:R-:W-:Y:S04]  /*7a60*/  UIADD3 UR40, UPT, UPT, UR48, 0x1, URZ ;  /* 0x0000000130287890 */ /* 0x000fe8000fffe0ff */
[----:B------:R-:W-:Y:S04]  /*7a70*/  UISETP.NE.AND UP0, UPT, UR40, 0x4, UPT ;  /* 0x000000042800788c */ /* 0x000fe8000bf05270 */
[----:B------:R-:W-:Y:S01]  /*7a80*/  USEL UR40, UR40, URZ, UP0 ;  /* 0x000000ff28287287 */ /* 0x000fe20008000000 */
[----:B------:R3:W-:Y:S01]  /*7a90*/  @P6 SYNCS.ARRIVE.TRANS64.RED.A1T0 RZ, [R0+URZ], RZ ;  /* 0x000000ff00ff69a7 */ /* 0x0007e200081004ff */
[----:B------:R-:W-:Y:S01]  /*7aa0*/  BSSY B1, `(.L_x_108) ;  /* 0x0000034000017945 */ /* 0x000fe20003800000 */
[----:B------:R-:W4:Y:S02]  /*7ab0*/  @P6 SYNCS.PHASECHK.TRANS64.TRYWAIT P0, [R3+URZ+0x60], R118 ;  /* 0x00006076030065a7 */ /* 0x000f2400080011ff */
[----:B----4-:R-:W-:Y:S01]  /*7ac0*/  @P6 SEL R116, RZ, 0x1, !P0 ;  /* 0x00000001ff746807 */ /* 0x010fe20004000000 */
[----:B---3--:R-:W-:Y:S06]  /*7ad0*/  @!P6 BRA `(.L_x_109) ;  /* 0x0000000000c0e947 */ /* 0x008fec0003800000 */
[----:B------:R-:W-:Y:S01]  /*7ae0*/  ISETP.NE.AND P0, PT, R116, RZ, PT ;  /* 0x000000ff7400720c */ /* 0x000fe20003f05270 */
[----:B------:R-:W-:Y:S01]  /*7af0*/  BSSY B0, `(.L_x_110) ;  /* 0x0000009000007945 */ /* 0x000fe20003800000 */
[----:B------:R-:W-:Y:S11]  /*7b00*/  ISETP.NE.AND P1, PT, R117, RZ, PT ;  /* 0x000000ff7500720c */ /* 0x000ff60003f25270 */
[----:B------:R-:W-:Y:S02]  /*7b10*/  @!UPT UIADD3 URZ, UPT, UPT, URZ, URZ, URZ ;  /* 0x000000fffffff290 */ /* 0x000fe4000fffe0ff */
[C---:B-1----:R-:W-:Y:S02]  /*7b20*/  @P1 IMAD R4, R115.reuse, 0x4000, R95 ;  /* 0x0000400073041824 */ /* 0x042fe400078e025f */
[----:B------:R-:W-:Y:S01]  /*7b30*/  @P1 IMAD R0, R115, 0x4000, R112 ;  /* 0x0000400073001824 */ /* 0x000fe200078e0270 */
[----:B------:R-:W-:Y:S06]  /*7b40*/  @P0 BRA `(.L_x_111) ;  /* 0x00000000000c0947 */ /* 0x000fec0003800000 */
[----:B------:R-:W-:Y:S04]  /*7b50*/  SHF.L.U32 R6, R105, 0x1f, RZ ;  /* 0x0000001f69067819 */ /* 0x000fe800000006ff */
[----:B------:R-:W1:Y:S02]  /*7b60*/  SYNCS.PHASECHK.TRANS64.TRYWAIT P0, [R3+URZ+0x60], R6 ;  /* 0x00006006030075a7 */ /* 0x000e6400080011ff */
[----:B-1----:R-:W-:Y:S05]  /*7b70*/  @!P0 BRA `(.L_x_112) ;  /* 0x00000028001c8947 */ /* 0x002fea0003800000 */
.L_x_111:
[----:B------:R-:W-:Y:S05]  /*7b80*/  BSYNC B0 ;  /* 0x0000000000007941 */ /* 0x000fea0003800000 */
.L_x_110:
        /* <DEDUP_REMOVED lines=37> */
.L_x_109:
[----:B------:R-:W-:Y:S05]  /*7de0*/  BSYNC B1 ;  /* 0x0000000000017941 */ /* 0x000fea0003800000 */
.L_x_108:
[----:B---3--:R-:W-:Y:S05]  /*7df0*/  VIADD R3, R47, 0x40 ;  /* 0x000000402f037836 */ /* 0x008fea0000000000 */
[----:B------:R-:W-:Y:S04]  /*7e00*/  SHF.R.U32.HI R3, RZ, 0x15, R3 ;  /* 0x00000015ff037819 */ /* 0x000fe80000011603 */
[----:B------:R-:W-:Y:S11]  /*7e10*/  LOP3.LUT P0, RZ, R3, 0x3, R98, 0x48, !PT ;  /* 0x0000000303ff7812 */ /* 0x000ff60007804862 */
[----:B------:R-:W-:Y:S02]  /*7e20*/  @!UPT UIADD3 URZ, UPT, UPT, URZ, URZ, URZ ;  /* 0x000000fffffff290 */ /* 0x000fe4000fffe0ff */
[----:B------:R-:W-:Y:S05]  /*7e30*/  @!P0 BRA `(.L_x_113) ;  /* 0x0000000000408947 */ /* 0x000fea0003800000 */
[----:B------:R-:W3:Y:S01]  /*7e40*/  LDCU.64 UR8, c[0x4][0x70] ;  /* 0x01000e00ff0877ac */ /* 0x000ee20008000a00 */
[----:B-1----:R-:W-:Y:S01]  /*7e50*/  MOV R15, 0x0 ;  /* 0x00000000000f7802 */ /* 0x002fe20000000f00 */
[----:B------:R-:W-:Y:S02]  /*7e60*/  HFMA2 R12, -RZ, RZ, 0, 5.9604644775390625e-08 ;  /* 0x00000001ff0c7431 */ /* 0x000fe400000001ff */
[----:B------:R-:W-:Y:S02]  /*7e70*/  IMAD.MOV.U32 R8, RZ, RZ, 0x192 ;  /* 0x00000192ff087424 */ /* 0x000fe400078e00ff */
[----:B------:R-:W-:Y:S01]  /*7e80*/  IMAD.MOV.U32 R13, RZ, RZ, RZ ;  /* 0x000000ffff0d7224 */ /* 0x000fe200078e00ff */
[----:B------:R-:W1:Y:S01]  /*7e90*/  LDCU.64 UR6, c[0x4][0x78] ;  /* 0x01000f00ff0677ac */ /* 0x000e620008000a00 */
[----:B------:R-:W4:Y:S01]  /*7ea0*/  LDC.64 R14, c[0x4][R15] ;  /* 0x010000000f0e7b82 */ /* 0x000f220000000a00 */
[----:B------:R-:W5:Y:S01]  /*7eb0*/  LDCU.64 UR4, c[0x4][0x10] ;  /* 0x01000200ff0477ac */ /* 0x000f620008000a00 */
[----:B---3--:R-:W-:Y:S01]  /*7ec0*/  MOV R5, UR9 ;  /* 0x0000000900057c02 */ /* 0x008fe20008000f00 */
[----:B------:R-:W-:Y:S01]  /*7ed0*/  IMAD.U32 R4, RZ, RZ, UR8 ;  /* 0x00000008ff047e24 */ /* 0x000fe2000f8e00ff */
[----:B-1----:R-:W-:Y:S01]  /*7ee0*/  MOV R7, UR7 ;  /* 0x0000000700077c02 */ /* 0x002fe20008000f00 */
[----:B------:R-:W-:Y:S01]  /*7ef0*/  IMAD.U32 R6, RZ, RZ, UR6 ;  /* 0x00000006ff067e24 */ /* 0x000fe2000f8e00ff */
[----:B-----5:R-:W-:Y:S01]  /*7f00*/  MOV R11, UR5 ;  /* 0x00000005000b7c02 */ /* 0x020fe20008000f00 */
[----:B------:R-:W-:Y:S02]  /*7f10*/  IMAD.U32 R10, RZ, RZ, UR4 ;  /* 0x00000004ff0a7e24 */ /* 0x000fe4000f8e00ff */
[----:B------:R-:W-:Y:S07]  /*7f20*/  LEPC R20, `(.L_x_113) ;  /* 0x000000001014794e */ /* 0x000fee0000000000 */
[----:B--2-4-:R-:W-:Y:S05]  /*7f30*/  CALL.ABS.NOINC R14 ;  /* 0x000000000e007343 */ /* 0x014fea0003c00000 */
.L_x_113:
[----:B------:R-:W-:Y:S05]  /*7f40*/  WARPSYNC.ALL ;  /* 0x0000000000007948 */ /* 0x000fea0003800000 */
[----:B------:R-:W-:Y:S01]  /*7f50*/  R2UR UR4, R47 ;  /* 0x000000002f0472ca */ /* 0x000fe200000e0000 */
[----:B------:R-:W-:Y:S01]  /*7f60*/  BSSY.RECONVERGENT B0, `(.L_x_114) ;  /* 0x000008b000007945 */ /* 0x000fe20003800200 */
[----:B------:R-:W-:Y:S02]  /*7f70*/  ISETP.NE.AND P6, PT, R113, RZ, PT ;  /* 0x000000ff7100720c */ /* 0x000fe40003fc5270 */
[----:B------:R-:W-:Y:S02]  /*7f80*/  ISETP.NE.AND P0, PT, R107, RZ, PT ;  /* 0x000000ff6b00720c */ /* 0x000fe40003f05270 */
[----:B------:R-:W-:Y:S02]  /*7f90*/  MOV R3, UR40 ;  /* 0x0000002800037c02 */ /* 0x000fe40008000f00 */
[----:B------:R-:W-:Y:S02]  /*7fa0*/  MOV R0, UR37 ;  /* 0x0000002500007c02 */ /* 0x000fe40008000f00 */
[----:B------:R-:W-:Y:S03]  /*7fb0*/  LEA R118, R115, UR46, 0x3 ;  /* 0x0000002e73767c11 */ /* 0x000fe6000f8e18ff */
[----:B-1----:R-:W1:Y:S02]  /*7fc0*/  LDTM.x32 R4, tmem[UR4+0x40] ;  /* 0x00004004000479ee */ /* 0x002e6400082c0000 */
[----:B------:R-:W-:Y:S04]  /*7fd0*/  @P6 LEA R3, R3, UR46, 0x3 ;  /* 0x0000002e03036c11 */ /* 0x000fe8000f8e18ff */
[----:B------:R-:W-:Y:S04]  /*7fe0*/  @P6 IADD3 R3, PT, PT, R3, 0x80, RZ ;  /* 0x0000008003036810 */ /* 0x000fe80007ffe0ff */
[----:B------:R-:W-:Y:S02]  /*7ff0*/  @P6 PRMT R0, R0, 0x654, R3 ;  /* 0x0000065400006816 */ /* 0x000fe40000000003 */
[----:B------:R-:W-:Y:S01]  /*8000*/  @P6 SHF.L.U32 R3, R105, 0x1f, RZ ;  /* 0x0000001f69036819 */ /* 0x000fe200000006ff */
        /* <DEDUP_REMOVED lines=128> */
.L_x_115:
[----:B------:R-:W-:Y:S05]  /*8810*/  BSYNC.RECONVERGENT B0 ;  /* 0x0000000000007941 */ /* 0x000fea0003800200 */
.L_x_114:
        /* <DEDUP_REMOVED lines=19> */
.L_x_119:
[----:B------:R-:W-:Y:S05]  /*8950*/  BSYNC B0 ;  /* 0x0000000000007941 */ /* 0x000fea0003800000 */
.L_x_118:
[----:B------:R-:W-:Y:S11]  /*8960*/  ISETP.NE.AND P0, PT, R117, RZ, PT ;  /* 0x000000ff7500720c */ /* 0x000ff60003f05270 */
[----:B------:R-:W-:Y:S02]  /*8970*/  @!UPT UIADD3 URZ, UPT, UPT, URZ, URZ, URZ ;  /* 0x000000fffffff290 */ /* 0x000fe4000fffe0ff */
[----:B------:R3:W4:Y:S01]  /*8980*/  @P0 LDS R48, [R4+0x200] ;  /* 0x0002000004300984 */ /* 0x0007220000000800 */
[C---:B-1----:R-:W-:Y:S01]  /*8990*/  @P0 IMAD R3, R115.reuse, 0x4000, R99 ;  /* 0x0000400073030824 */ /* 0x042fe200078e0263 */
[----:B------:R-:W-:Y:S02]  /*89a0*/  @P0 LEA R115, R115, R110, 0xe ;  /* 0x0000006e73730211 */ /* 0x000fe400078e70ff */
        /* <DEDUP_REMOVED lines=31> */
.L_x_117:
[----:B------:R-:W-:Y:S05]  /*8ba0*/  BSYNC B1 ;  /* 0x0000000000017941 */ /* 0x000fea0003800000 */
.L_x_116:
        /* <DEDUP_REMOVED lines=21> */
.L_x_121:
[----:B------:R-:W-:Y:S01]  /*8d00*/  ISETP.NE.AND P0, PT, R107, RZ, PT ;  /* 0x000000ff6b00720c */ /* 0x000fe20003f05270 */
[----:B------:R-:W-:Y:S05]  /*8d10*/  WARPSYNC.ALL ;  /* 0x0000000000007948 */ /* 0x000fea0003800000 */
[----:B------:R-:W-:Y:S01]  /*8d20*/  R2UR UR4, R47 ;  /* 0x000000002f0472ca */ /* 0x000fe200000e0000 */
[----:B------:R-:W-:Y:S01]  /*8d30*/  BSSY.RECONVERGENT B0, `(.L_x_122) ;  /* 0x0000087000007945 */ /* 0x000fe20003800200 */
[----:B------:R-:W-:Y:S11]  /*8d40*/  R2UR UR5, R114 ;  /* 0x00000000720572ca */ /* 0x000ff600000e0000 */
[----:B-1----:R-:W1:Y:S01]  /*8d50*/  LDTM.x32 R4, tmem[UR4+0x60] ;  /* 0x00006004000479ee */ /* 0x002e6200082c0000 */
[----:B------:R-:W-:Y:S01]  /*8d60*/  NOP ;  /* 0x0000000000007918 */ /* 0x000fe20000000000 */
[----:B------:R-:W-:Y:S04]  /*8d70*/  UIADD3 UR5, UPT, UPT, UR5, 0xe0, URZ ;  /* 0x000000e005057890 */ /* 0x000fe8000fffe0ff */
[----:B------:R-:W-:Y:S09]  /*8d80*/  UPRMT UR5, UR37, 0x654, UR5 ;  /* 0x0000065425057896 */ /* 0x000ff20008000005 */
[----:B-1----:R-:W-:Y:S01]  /*8d90*/  SYNCS.ARRIVE.TRANS64.RED.A1T0 RZ, [UR5], RZ ;  /* 0x000000ffffff79a7 */ /* 0x002fe20008100405 */
[C---:B------:R-:W-:Y:S01]  /*8da0*/  FMUL R4, R46.reuse, R4 ;  /* 0x000000042e047220 */ /* 0x040fe20000400000 */
        /* <DEDUP_REMOVED lines=127> */
.L_x_123:
[----:B------:R-:W-:Y:S05]  /*95a0*/  BSYNC.RECONVERGENT B0 ;  /* 0x0000000000007941 */ /* 0x000fea0003800200 */
.L_x_122:
[----:B------:R-:W-:Y:S01]  /*95b0*/  BAR.SYNC.DEFER_BLOCKING 0x1, 0x80 ;  /* 0x0042000000007b1d */ /* 0x000fe20000010000 */
[----:B------:R-:W-:Y:S01]  /*95c0*/  UISETP.NE.AND UP0, UPT, UR47, -0x4, UPT ;  /* 0xfffffffc2f00788c */ /* 0x000fe2000bf05270 */
[----:B------:R-:W-:Y:S08]  /*95d0*/  IADD3 R0, PT, PT, R44, 0x1, RZ ;  /* 0x000000012c007810 */ /* 0x000ff00007ffe0ff */
[----:B------:R-:W-:Y:S05]  /*95e0*/  BRA.U !UP0, `(.L_x_124) ;  /* 0x0000000108287547 */ /* 0x000fea000b800000 */
[----:B------:R-:W-:Y:S01]  /*95f0*/  ISETP.NE.AND P0, PT, R113, RZ, PT ;  /* 0x000000ff7100720c */ /* 0x000fe20003f05270 */
[----:B-1----:R-:W-:Y:S01]  /*9600*/  IMAD.U32 R4, RZ, RZ, UR48 ;  /* 0x00000030ff047e24 */ /* 0x002fe2000f8e00ff */
[----:B------:R-:W-:Y:S01]  /*9610*/  UIADD3 UR48, UPT, UPT, UR48, 0x1, URZ ;  /* 0x0000000130307890 */ /* 0x000fe2000fffe0ff */
[----:B------:R-:W-:Y:S03]  /*9620*/  IMAD.U32 R3, RZ, RZ, UR37 ;  /* 0x00000025ff037e24 */ /* 0x000fe6000f8e00ff */
[----:B------:R-:W-:Y:S04]  /*9630*/  UISETP.NE.AND UP0, UPT, UR48, 0x4, UPT ;  /* 0x000000043000788c */ /* 0x000fe8000bf05270 */
[----:B------:R-:W-:Y:S03]  /*9640*/  USEL UR48, UR48, URZ, UP0 ;  /* 0x000000ff30307287 */ /* 0x000fe60008000000 */
[----:B------:R-:W-:Y:S05]  /*9650*/  @P0 LEA R4, R4, UR46, 0x3 ;  /* 0x0000002e04040c11 */ /* 0x000fea000f8e18ff */
[----:B------:R-:W-:Y:S05]  /*9660*/  @P0 VIADD R4, R4, 0x80 ;  /* 0x0000008004040836 */ /* 0x000fea0000000000 */
[----:B------:R-:W-:Y:S04]  /*9670*/  @P0 PRMT R3, R3, 0x654, R4 ;  /* 0x0000065403030816 */ /* 0x000fe80000000004 */
[----:B------:R3:W-:Y:S03]  /*9680*/  @P0 SYNCS.ARRIVE.TRANS64.RED.A1T0 RZ, [R3+URZ], RZ ;  /* 0x000000ff03ff09a7 */ /* 0x0007e600081004ff */
.L_x_124:
[----:B------:R-:W-:Y:S01]  /*9690*/  ISETP.NE.AND P2, PT, R108, RZ, PT ;  /* 0x000000ff6c00720c */ /* 0x000fe20003f45270 */
[----:B---3--:R-:W-:Y:S01]  /*96a0*/  IMAD.IADD R3, R43, 0x1, R92 ;  /* 0x000000012b037824 */ /* 0x008fe200078e025c */
[----:B------:R-:W-:Y:S01]  /*96b0*/  ISETP.NE.AND P0, PT, R111, 0x2, PT ;  /* 0x000000026f00780c */ /* 0x000fe20003f05270 */
[----:B------:R-:W-:Y:S01]  /*96c0*/  UIADD3 UR47, UPT, UPT, UR47, 0x4, URZ ;  /* 0x000000042f2f7890 */ /* 0x000fe2000fffe0ff */
[----:B------:R-:W-:Y:S01]  /*96d0*/  ISETP.NE.AND P1, PT, R0, 0x2, PT ;  /* 0x000000020000780c */ /* 0x000fe20003f25270 */
[----:B-1----:R-:W-:Y:S01]  /*96e0*/  IMAD.IADD R20, R41, 0x1, R81 ;  /* 0x0000000129147824 */ /* 0x002fe200078e0251 */
[----:B------:R-:W-:Y:S02]  /*96f0*/  R2UR UR11, R3 ;  /* 0x00000000030b72ca */ /* 0x000fe400000e0000 */
[----:B------:R-:W-:Y:S02]  /*9700*/  SEL R4, RZ, 0x1, P0 ;  /* 0x00000001ff047807 */ /* 0x000fe40000000000 */
[----:B------:R-:W-:Y:S02]  /*9710*/  SEL R3, RZ, 0x1, P1 ;  /* 0x00000001ff037807 */ /* 0x000fe40000800000 */
[----:B------:R-:W-:Y:S02]  /*9720*/  LOP3.LUT R103, R103, R4, RZ, 0x3c, !PT ;  /* 0x0000000467677212 */ /* 0x000fe400078e3cff */
[----:B------:R-:W-:Y:S02]  /*9730*/  @P2 R2UR UR36, R102 ;  /* 0x00000000662422ca */ /* 0x000fe400000e0000 */
[----:B------:R-:W-:Y:S02]  /*9740*/  LOP3.LUT R104, R104, R3, RZ, 0x3c, !PT ;  /* 0x0000000368687212 */ /* 0x000fe400078e3cff */
[----:B------:R-:W-:Y:S02]  /*9750*/  SEL R111, R111, RZ, P0 ;  /* 0x000000ff6f6f7207 */ /* 0x000fe40000000000 */
[----:B------:R-:W-:Y:S01]  /*9760*/  SEL R44, R0, RZ, P1 ;  /* 0x000000ff002c7207 */ /* 0x000fe20000800000 */
[----:B------:R-:W-:Y:S08]  /*9770*/  @P2 BRA `(.L_x_125) ;  /* 0xffffffb800a02947 */ /* 0x000ff0000383ffff */
[----:B------:R-:W1:Y:S01]  /*9780*/  LDCU.64 UR6, c[0x0][0xa88] ;  /* 0x00015100ff0677ac */ /* 0x000e620008000a00 */
[----:B------:R-:W3:Y:S01]  /*9790*/  LDCU.64 UR4, c[0x0][0xa90] ;  /* 0x00015200ff0477ac */ /* 0x000ee20008000a00 */
[----:B-1----:R-:W-:Y:S02]  /*97a0*/  ISETP.NE.U32.AND P2, PT, RZ, UR6, PT ;  /* 0x00000006ff007c0c */ /* 0x002fe4000bf45070 */
[----:B---3--:R-:W-:Y:S02]  /*97b0*/  ISETP.NE.U32.AND P1, PT, RZ, UR4, PT ;  /* 0x00000004ff007c0c */ /* 0x008fe4000bf25070 */
[----:B------:R-:W-:Y:S02]  /*97c0*/  ISETP.NE.AND.EX P2, PT, RZ, UR7, PT, P2 ;  /* 0x00000007ff007c0c */ /* 0x000fe4000bf45320 */
[----:B------:R-:W-:-:S13]  /*97d0*/  ISETP.NE.AND.EX P0, PT, RZ, UR5, PT, P1 ;  /* 0x00000005ff007c0c */ /* 0x000fda000bf05310 */
[----:B------:R-:W-:Y:S05]  /*97e0*/  @P2 BRA P0, `(.L_x_126) ;  /* 0x00000000003c2947 */ /* 0x000fea0000000000 */
[----:B------:R-:W-:-:S13]  /*97f0*/  ISETP.NE.AND.EX P1, PT, RZ, UR5, PT, P1 ;  /* 0x00000005ff007c0c */ /* 0x000fda000bf25310 */
[----:B------:R-:W-:Y:S05]  /*9800*/  @P1 BRA `(.L_x_127) ;  /* 0x00000000000c1947 */ /* 0x000fea0003800000 */
[----:B------:R-:W-:-:S13]  /*9810*/  FSETP.NEU.AND P0, PT, R49, RZ, PT ;  /* 0x000000ff3100720b */ /* 0x000fda0003f0d000 */
[----:B------:R-:W-:Y:S05]  /*9820*/  @!P0 EXIT ;  /* 0x000000000000894d */ /* 0x000fea0003800000 */
[----:B------:R-:W-:Y:S05]  /*9830*/  BRA `(.L_x_126) ;  /* 0x0000000000287947 */ /* 0x000fea0003800000 */
.L_x_127:
[----:B------:R-:W-:Y:S01]  /*9840*/  ISETP.NE.AND P0, PT, R109, RZ, PT ;  /* 0x000000ff6d00720c */ /* 0x000fe20003f05270 */
[----:B------:R-:W-:-:S12]  /*9850*/  BSSY.RECONVERGENT B0, `(.L_x_126) ;  /* 0x0000008000007945 */ /* 0x000fd80003800200 */
[----:B------:R-:W-:Y:S05]  /*9860*/  @P0 BRA `(.L_x_128) ;  /* 0x0000000000100947 */ /* 0x000fea0003800000 */
[----:B------:R-:W-:-:S04]  /*9870*/  ISETP.NE.U32.AND P0, PT, RZ, UR6, PT ;  /* 0x00000006ff007c0c */ /* 0x000fc8000bf05070 */
[----:B------:R-:W-:-:S13]  /*9880*/  ISETP.NE.AND.EX P0, PT, RZ, UR7, PT, P0 ;  /* 0x00000007ff007c0c */ /* 0x000fda000bf05300 */
[----:B------:R-:W-:Y:S05]  /*9890*/  @!P0 EXIT ;  /* 0x000000000000894d */ /* 0x000fea0003800000 */
[----:B------:R-:W-:Y:S05]  /*98a0*/  BRA `(.L_x_129) ;  /* 0x0000000000087947 */ /* 0x000fea0003800000 */
.L_x_128:
[----:B------:R-:W-:-:S13]  /*98b0*/  FSETP.NEU.AND P0, PT, R49, RZ, PT ;  /* 0x000000ff3100720b */ /* 0x000fda0003f0d000 */
[----:B------:R-:W-:Y:S05]  /*98c0*/  @!P0 EXIT ;  /* 0x000000000000894d */ /* 0x000fea0003800000 */
.L_x_129:
[----:B------:R-:W-:Y:S05]  /*98d0*/  BSYNC.RECONVERGENT B0 ;  /* 0x0000000000007941 */ /* 0x000fea0003800200 */
.L_x_126:
[----:B------:R-:W-:Y:S01]  /*98e0*/  ULEA UR4, UR48, UR46, 0x3 ;  /* 0x0000002e30047291 */ /* 0x000fe2000f8e18ff */
[----:B------:R-:W-:-:S04]  /*98f0*/  DEPBAR.LE SB0, 0x0 ;  /* 0x000080000000791a */ /* 0x000fc80000000000 */
[----:B------:R-:W-:-:S04]  /*9900*/  UIADD3 UR4, UPT, UPT, UR4, 0x80, URZ ;  /* 0x0000008004047890 */ /* 0x000fc8000fffe0ff */
[----:B------:R-:W-:-:S09]  /*9910*/  UPRMT UR4, UR37, 0x654, UR4 ;  /* 0x0000065425047896 */ /* 0x000fd20008000004 */
[----:B------:R-:W-:Y:S01]  /*9920*/  SYNCS.ARRIVE.TRANS64.RED.A1T0 RZ, [UR4], RZ ;  /* 0x000000ffffff79a7 */ /* 0x000fe20008100404 */
[----:B------:R-:W-:Y:S05]  /*9930*/  EXIT ;  /* 0x000000000000794d */ /* 0x000fea0003800000 */
.L_x_24:
[----:B--2---:R2:W1:Y:S02]  /*9940*/  SYNCS.PHASECHK.TRANS64.TRYWAIT P0, [R4+URZ+0x100], R5 ;  /* 0x00010005040075a7 */ /* 0x00446400080011ff */
[----:B-1----:R-:W-:Y:S05]  /*9950*/  @!P0 NANOSLEEP.SYNCS 0x989680 ;  /* 0x009896800000895d */ /* 0x002fea0003900000 */
[----:B------:R-:W1:Y:S02]  /*9960*/  @!P0 SYNCS.PHASECHK.TRANS64 P0, [R4+URZ+0x100], R5 ;  /* 0x00010005040085a7 */ /* 0x000e6400080010ff */
[----:B-1----:R-:W-:Y:S05]  /*9970*/  @!P0 BRA `(.L_x_24) ;  /* 0xfffffffc00f08947 */ /* 0x002fea000383ffff */
[----:B------:R-:W-:Y:S05]  /*9980*/  BRA `(.L_x_130) ;  /* 0xffffff7c00947947 */ /* 0x000fea000383ffff */
.L_x_27:
[----:B------:R-:W-:-:S07]  /*9990*/  MOV R4, UR33 ;  /* 0x0000002100047c02 */ /* 0x000fce0008000f00 */
.L_x_131:
[----:B-1----:R1:W2:Y:S02]  /*99a0*/  SYNCS.PHASECHK.TRANS64.TRYWAIT P0, [R4+URZ+0x30], R5 ;  /* 0x00003005040075a7 */ /* 0x0022a400080011ff */
[----:B--2---:R-:W-:Y:S05]  /*99b0*/  @!P0 NANOSLEEP.SYNCS 0x989680 ;  /* 0x009896800000895d */ /* 0x004fea0003900000 */
[----:B------:R-:W2:Y:S02]  /*99c0*/  @!P0 SYNCS.PHASECHK.TRANS64 P0, [R4+URZ+0x30], R5 ;  /* 0x00003005040085a7 */ /* 0x000ea400080010ff */
[----:B--2---:R-:W-:Y:S05]  /*99d0*/  @!P0 BRA `(.L_x_131) ;  /* 0xfffffffc00f08947 */ /* 0x004fea000383ffff */
[----:B------:R-:W-:Y:S05]  /*99e0*/  BRA `(.L_x_26) ;  /* 0xffffff7c00f07947 */ /* 0x000fea000383ffff */
.L_x_30:
[----:B-1----:R1:W2:Y:S02]  /*99f0*/  SYNCS.PHASECHK.TRANS64.TRYWAIT P0, [R8+URZ+0xb0], R5 ;  /* 0x0000b005080075a7 */ /* 0x0022a400080011ff */
[----:B--2---:R-:W-:Y:S05]  /*9a00*/  @!P0 NANOSLEEP.SYNCS 0x989680 ;  /* 0x009896800000895d */ /* 0x004fea0003900000 */
[----:B------:R-:W2:Y:S02]  /*9a10*/  @!P0 SYNCS.PHASECHK.TRANS64 P0, [R8+URZ+0xb0], R5 ;  /* 0x0000b005080085a7 */ /* 0x000ea400080010ff */
[----:B--2---:R-:W-:Y:S05]  /*9a20*/  @!P0 BRA `(.L_x_30) ;  /* 0xfffffffc00f08947 */ /* 0x004fea000383ffff */
[----:B------:R-:W-:Y:S05]  /*9a30*/  BRA `(.L_x_132) ;  /* 0xffffff8000a07947 */ /* 0x000fea000383ffff */
.L_x_34:
[----:B------:R-:W-:-:S07]  /*9a40*/  MOV R0, UR4 ;  /* 0x0000000400007c02 */ /* 0x000fce0008000f00 */
.L_x_133:
[----:B-1----:R1:W2:Y:S02]  /*9a50*/  SYNCS.PHASECHK.TRANS64.TRYWAIT P0, [R0+URZ], R3 ;  /* 0x00000003000075a7 */ /* 0x0022a400080011ff */
[----:B--2---:R-:W-:Y:S05]  /*9a60*/  @!P0 NANOSLEEP.SYNCS 0x989680 ;  /* 0x009896800000895d */ /* 0x004fea0003900000 */
[----:B------:R-:W2:Y:S02]  /*9a70*/  @!P0 SYNCS.PHASECHK.TRANS64 P0, [R0+URZ], R3 ;  /* 0x00000003000085a7 */ /* 0x000ea400080010ff */
[----:B--2---:R-:W-:Y:S05]  /*9a80*/  @!P0 BRA `(.L_x_133) ;  /* 0xfffffffc00f08947 */ /* 0x004fea000383ffff */
[----:B------:R-:W-:Y:S05]  /*9a90*/  BRA `(.L_x_134) ;  /* 0xffffff8800147947 */ /* 0x000fea000383ffff */
.L_x_35:
[----:B------:R-:W-:-:S07]  /*9aa0*/  MOV R0, UR4 ;  /* 0x0000000400007c02 */ /* 0x000fce0008000f00 */
.L_x_135:
[----:B-1----:R1:W2:Y:S02]  /*9ab0*/  SYNCS.PHASECHK.TRANS64.TRYWAIT P0, [R0+URZ], R3 ;  /* 0x00000003000075a7 */ /* 0x0022a400080011ff */
[----:B--2---:R-:W-:Y:S05]  /*9ac0*/  @!P0 NANOSLEEP.SYNCS 0x989680 ;  /* 0x009896800000895d */ /* 0x004fea0003900000 */
[----:B------:R-:W2:Y:S02]  /*9ad0*/  @!P0 SYNCS.PHASECHK.TRANS64 P0, [R0+URZ], R3 ;  /* 0x00000003000085a7 */ /* 0x000ea400080010ff */
[----:B--2---:R-:W-:Y:S05]  /*9ae0*/  @!P0 BRA `(.L_x_135) ;  /* 0xfffffffc00f08947 */ /* 0x004fea000383ffff */
[----:B------:R-:W-:Y:S05]  /*9af0*/  BRA `(.L_x_136) ;  /* 0xffffff8800207947 */ /* 0x000fea000383ffff */
.L_x_36:
[----:B------:R-:W-:-:S07]  /*9b00*/  MOV R0, UR4 ;  /* 0x0000000400007c02 */ /* 0x000fce0008000f00 */
.L_x_137:
[----:B-1----:R1:W2:Y:S02]  /*9b10*/  SYNCS.PHASECHK.TRANS64.TRYWAIT P0, [R0+URZ], R3 ;  /* 0x00000003000075a7 */ /* 0x0022a400080011ff */
[----:B--2---:R-:W-:Y:S05]  /*9b20*/  @!P0 NANOSLEEP.SYNCS 0x989680 ;  /* 0x009896800000895d */ /* 0x004fea0003900000 */
[----:B------:R-:W2:Y:S02]  /*9b30*/  @!P0 SYNCS.PHASECHK.TRANS64 P0, [R0+URZ], R3 ;  /* 0x00000003000085a7 */ /* 0x000ea400080010ff */
[----:B--2---:R-:W-:Y:S05]  /*9b40*/  @!P0 BRA `(.L_x_137) ;  /* 0xfffffffc00f08947 */ /* 0x004fea000383ffff */
[----:B------:R-:W-:Y:S05]  /*9b50*/  BRA `(.L_x_138) ;  /* 0xffffff88002c7947 */ /* 0x000fea000383ffff */
.L_x_37:
[----:B------:R-:W-:-:S07]  /*9b60*/  MOV R0, UR4 ;  /* 0x0000000400007c02 */ /* 0x000fce0008000f00 */
.L_x_139:
[----:B-1----:R1:W2:Y:S02]  /*9b70*/  SYNCS.PHASECHK.TRANS64.TRYWAIT P0, [R0+URZ], R3 ;  /* 0x00000003000075a7 */ /* 0x0022a400080011ff */
[----:B--2---:R-:W-:Y:S05]  /*9b80*/  @!P0 NANOSLEEP.SYNCS 0x989680 ;  /* 0x009896800000895d */ /* 0x004fea0003900000 */
[----:B------:R-:W2:Y:S02]  /*9b90*/  @!P0 SYNCS.PHASECHK.TRANS64 P0, [R0+URZ], R3 ;  /* 0x00000003000085a7 */ /* 0x000ea400080010ff */
[----:B--2---:R-:W-:Y:S05]  /*9ba0*/  @!P0 BRA `(.L_x_139) ;  /* 0xfffffffc00f08947 */ /* 0x004fea000383ffff */
[----:B------:R-:W-:Y:S05]  /*9bb0*/  BRA `(.L_x_140) ;  /* 0xffffff8800387947 */ /* 0x000fea000383ffff */
.L_x_38:
[----:B------:R-:W-:-:S07]  /*9bc0*/  MOV R0, UR4 ;  /* 0x0000000400007c02 */ /* 0x000fce0008000f00 */
.L_x_141:
[----:B-1----:R1:W2:Y:S02]  /*9bd0*/  SYNCS.PHASECHK.TRANS64.TRYWAIT P0, [R0+URZ], R3 ;  /* 0x00000003000075a7 */ /* 0x0022a400080011ff */
[----:B--2---:R-:W-:Y:S05]  /*9be0*/  @!P0 NANOSLEEP.SYNCS 0x989680 ;  /* 0x009896800000895d */ /* 0x004fea0003900000 */
[----:B------:R-:W2:Y:S02]  /*9bf0*/  @!P0 SYNCS.PHASECHK.TRANS64 P0, [R0+URZ], R3 ;  /* 0x00000003000085a7 */ /* 0x000ea400080010ff */
[----:B--2---:R-:W-:Y:S05]  /*9c00*/  @!P0 BRA `(.L_x_141) ;  /* 0xfffffffc00f08947 */ /* 0x004fea000383ffff */
[----:B------:R-:W-:Y:S05]  /*9c10*/  BRA `(.L_x_142) ;  /* 0xffffff8800447947 */ /* 0x000fea000383ffff */
.L_x_41:
[----:B-1----:R1:W2:Y:S02]  /*9c20*/  SYNCS.PHASECHK.TRANS64.TRYWAIT P0, [R0+URZ+0xf0], R5 ;  /* 0x0000f005000075a7 */ /* 0x0022a400080011ff */
[----:B--2---:R-:W-:Y:S05]  /*9c30*/  @!P0 NANOSLEEP.SYNCS 0x989680 ;  /* 0x009896800000895d */ /* 0x004fea0003900000 */
[----:B------:R-:W2:Y:S02]  /*9c40*/  @!P0 SYNCS.PHASECHK.TRANS64 P0, [R0+URZ+0xf0], R5 ;  /* 0x0000f005000085a7 */ /* 0x000ea400080010ff */
[----:B--2---:R-:W-:Y:S05]  /*9c50*/  @!P0 BRA `(.L_x_41) ;  /* 0xfffffffc00f08947 */ /* 0x004fea000383ffff */
[----:B------:R-:W-:Y:S05]  /*9c60*/  BRA `(.L_x_143) ;  /* 0xffffff8800a07947 */ /* 0x000fea000383ffff */
.L_x_42:
[----:B------:R-:W-:-:S07]  /*9c70*/  MOV R0, UR5 ;  /* 0x0000000500007c02 */ /* 0x000fce0008000f00 */
.L_x_144:
[----:B-1----:R1:W2:Y:S02]  /*9c80*/  SYNCS.PHASECHK.TRANS64.TRYWAIT P0, [R0+URZ+0xc0], R7 ;  /* 0x0000c007000075a7 */ /* 0x0022a400080011ff */
[----:B--2---:R-:W-:Y:S05]  /*9c90*/  @!P0 NANOSLEEP.SYNCS 0x989680 ;  /* 0x009896800000895d */ /* 0x004fea0003900000 */
[----:B------:R-:W2:Y:S02]  /*9ca0*/  @!P0 SYNCS.PHASECHK.TRANS64 P0, [R0+URZ+0xc0], R7 ;  /* 0x0000c007000085a7 */ /* 0x000ea400080010ff */
[----:B--2---:R-:W-:Y:S05]  /*9cb0*/  @!P0 BRA `(.L_x_144) ;  /* 0xfffffffc00f08947 */ /* 0x004fea000383ffff */
[----:B------:R-:W-:Y:S05]  /*9cc0*/  BRA `(.L_x_145) ;  /* 0xffffff8800b07947 */ /* 0x000fea000383ffff */
.L_x_43:
[----:B-1----:R1:W2:Y:S02]  /*9cd0*/  SYNCS.PHASECHK.TRANS64.TRYWAIT P1, [R0+URZ+0xb0], R5 ;  /* 0x0000b005000075a7 */ /* 0x0022a400080211ff */
[----:B--2---:R-:W-:Y:S05]  /*9ce0*/  @!P1 NANOSLEEP.SYNCS 0x989680 ;  /* 0x009896800000995d */ /* 0x004fea0003900000 */
[----:B------:R-:W2:Y:S02]  /*9cf0*/  @!P1 SYNCS.PHASECHK.TRANS64 P1, [R0+URZ+0xb0], R5 ;  /* 0x0000b005000095a7 */ /* 0x000ea400080210ff */
[----:B--2---:R-:W-:Y:S05]  /*9d00*/  @!P1 BRA `(.L_x_43) ;  /* 0xfffffffc00f09947 */ /* 0x004fea000383ffff */
[----:B------:R-:W-:Y:S05]  /*9d10*/  BRA `(.L_x_146) ;  /* 0xffffff8800e07947 */ /* 0x000fea000383ffff */
.L_x_46:
[----:B------:R-:W-:-:S07]  /*9d20*/  MOV R0, UR5 ;  /* 0x0000000500007c02 */ /* 0x000fce0008000f00 */
.L_x_147:
[----:B-1----:R1:W2:Y:S02]  /*9d30*/  SYNCS.PHASECHK.TRANS64.TRYWAIT P0, [R0+URZ+0xc0], R3 ;  /* 0x0000c003000075a7 */ /* 0x0022a400080011ff */
[----:B--2---:R-:W-:Y:S05]  /*9d40*/  @!P0 NANOSLEEP.SYNCS 0x989680 ;  /* 0x009896800000895d */ /* 0x004fea0003900000 */
[----:B------:R-:W2:Y:S02]  /*9d50*/  @!P0 SYNCS.PHASECHK.TRANS64 P0, [R0+URZ+0xc0], R3 ;  /* 0x0000c003000085a7 */ /* 0x000ea400080010ff */
[----:B--2---:R-:W-:Y:S05]  /*9d60*/  @!P0 BRA `(.L_x_147) ;  /* 0xfffffffc00f08947 */ /* 0x004fea000383ffff */
[----:B------:R-:W-:Y:S05]  /*9d70*/  BRA `(.L_x_45) ;  /* 0xffffff8c00347947 */ /* 0x000fea000383ffff */
.L_x_53:
[----:B-1----:R1:W2:Y:S02]  /*9d80*/  SYNCS.PHASECHK.TRANS64.TRYWAIT P1, [R0+URZ+0xb0], R5 ;  /* 0x0000b005000075a7 */ /* 0x0022a400080211ff */
[----:B--2---:R-:W-:Y:S05]  /*9d90*/  @!P1 NANOSLEEP.SYNCS 0x989680 ;  /* 0x009896800000995d */ /* 0x004fea0003900000 */
[----:B------:R-:W2:Y:S02]  /*9da0*/  @!P1 SYNCS.PHASECHK.TRANS64 P1, [R0+URZ+0xb0], R5 ;  /* 0x0000b005000095a7 */ /* 0x000ea400080210ff */
[----:B--2---:R-:W-:Y:S05]  /*9db0*/  @!P1 BRA `(.L_x_53) ;  /* 0xfffffffc00f09947 */ /* 0x004fea000383ffff */
[----:B------:R-:W-:Y:S05]  /*9dc0*/  BRA `(.L_x_148) ;  /* 0xffffff90009c7947 */ /* 0x000fea000383ffff */
.L_x_54:
[----:B------:R-:W-:-:S07]  /*9dd0*/  MOV R3, UR7 ;  /* 0x0000000700037c02 */ /* 0x000fce0008000f00 */
.L_x_149:
[----:B-1----:R1:W2:Y:S02]  /*9de0*/  SYNCS.PHASECHK.TRANS64.TRYWAIT P0, [R3+URZ+0xe0], R0 ;  /* 0x0000e000030075a7 */ /* 0x0022a400080011ff */
[----:B--2---:R-:W-:Y:S05]  /*9df0*/  @!P0 NANOSLEEP.SYNCS 0x989680 ;  /* 0x009896800000895d */ /* 0x004fea0003900000 */
[----:B------:R-:W2:Y:S02]  /*9e00*/  @!P0 SYNCS.PHASECHK.TRANS64 P0, [R3+URZ+0xe0], R0 ;  /* 0x0000e000030085a7 */ /* 0x000ea400080010ff */
[----:B--2---:R-:W-:Y:S05]  /*9e10*/  @!P0 BRA `(.L_x_149) ;  /* 0xfffffffc00f08947 */ /* 0x004fea000383ffff */
[----:B------:R-:W-:Y:S05]  /*9e20*/  BRA `(.L_x_150) ;  /* 0xffffff9000d47947 */ /* 0x000fea000383ffff */
.L_x_57:
[----:B------:R-:W-:Y:S07]  /*9e30*/  MOV R0, UR6 ;  /* 0x0000000600007c02 */ /* 0x000fee0008000f00 */
.L_x_151:
[----:B-1----:R1:W2:Y:S02]  /*9e40*/  SYNCS.PHASECHK.TRANS64.TRYWAIT P0, [R0+URZ], R3 ;  /* 0x00000003000075a7 */ /* 0x0022a400080011ff */
[----:B--2---:R-:W-:Y:S05]  /*9e50*/  @!P0 NANOSLEEP.SYNCS 0x989680 ;  /* 0x009896800000895d */ /* 0x004fea0003900000 */
[----:B------:R-:W2:Y:S02]  /*9e60*/  @!P0 SYNCS.PHASECHK.TRANS64 P0, [R0+URZ], R3 ;  /* 0x00000003000085a7 */ /* 0x000ea400080010ff */
[----:B--2---:R-:W-:Y:S05]  /*9e70*/  @!P0 BRA `(.L_x_151) ;  /* 0xfffffffc00f08947 */ /* 0x004fea000383ffff */
[----:B------:R-:W-:Y:S05]  /*9e80*/  BRA `(.L_x_56) ;  /* 0xffffff9000fc7947 */ /* 0x000fea000383ffff */
.L_x_61:
[----:B------:R-:W-:-:S07]  /*9e90*/  MOV R0, UR6 ;  /* 0x0000000600007c02 */ /* 0x000fce0008000f00 */
.L_x_152:
[----:B---3--:R3:W4:Y:S02]  /*9ea0*/  SYNCS.PHASECHK.TRANS64.TRYWAIT P0, [R0+URZ], R3 ;  /* 0x00000003000075a7 */ /* 0x00872400080011ff */
[----:B----4-:R-:W-:Y:S05]  /*9eb0*/  @!P0 NANOSLEEP.SYNCS 0x989680 ;  /* 0x009896800000895d */ /* 0x010fea0003900000 */
[----:B------:R-:W4:Y:S02]  /*9ec0*/  @!P0 SYNCS.PHASECHK.TRANS64 P0, [R0+URZ], R3 ;  /* 0x00000003000085a7 */ /* 0x000f2400080010ff */
[----:B----4-:R-:W-:Y:S05]  /*9ed0*/  @!P0 BRA `(.L_x_152) ;  /* 0xfffffffc00f08947 */ /* 0x010fea000383ffff */
[----:B------:R-:W-:Y:S05]  /*9ee0*/  BRA `(.L_x_153) ;  /* 0xffffff9800087947 */ /* 0x000fea000383ffff */
.L_x_62:
[----:B------:R-:W-:-:S07]  /*9ef0*/  MOV R0, UR7 ;  /* 0x0000000700007c02 */ /* 0x000fce0008000f00 */
.L_x_154:
[----:B-1----:R1:W3:Y:S02]  /*9f00*/  SYNCS.PHASECHK.TRANS64.TRYWAIT P0, [R0+URZ], R3 ;  /* 0x00000003000075a7 */ /* 0x0022e400080011ff */
[----:B---3--:R-:W-:Y:S05]  /*9f10*/  @!P0 NANOSLEEP.SYNCS 0x989680 ;  /* 0x009896800000895d */ /* 0x008fea0003900000 */
[----:B------:R-:W3:Y:S02]  /*9f20*/  @!P0 SYNCS.PHASECHK.TRANS64 P0, [R0+URZ], R3 ;  /* 0x00000003000085a7 */ /* 0x000ee400080010ff */
[----:B---3--:R-:W-:Y:S05]  /*9f30*/  @!P0 BRA `(.L_x_154) ;  /* 0xfffffffc00f08947 */ /* 0x008fea000383ffff */
[----:B------:R-:W-:Y:S05]  /*9f40*/  BRA `(.L_x_155) ;  /* 0xffffff9800147947 */ /* 0x000fea000383ffff */
.L_x_67:
[----:B--2---:R2:W4:Y:S02]  /*9f50*/  SYNCS.PHASECHK.TRANS64.TRYWAIT P0, [R0+URZ+0xb0], R3 ;  /* 0x0000b003000075a7 */ /* 0x00452400080011ff */
[----:B----4-:R-:W-:Y:S05]  /*9f60*/  @!P0 NANOSLEEP.SYNCS 0x989680 ;  /* 0x009896800000895d */ /* 0x010fea0003900000 */
[----:B------:R-:W4:Y:S02]  /*9f70*/  @!P0 SYNCS.PHASECHK.TRANS64 P0, [R0+URZ+0xb0], R3 ;  /* 0x0000b003000085a7 */ /* 0x000f2400080010ff */
[----:B----4-:R-:W-:Y:S05]  /*9f80*/  @!P0 BRA `(.L_x_67) ;  /* 0xfffffffc00f08947 */ /* 0x010fea000383ffff */
[----:B------:R-:W-:Y:S05]  /*9f90*/  BRA `(.L_x_156) ;  /* 0xffffff9c00107947 */ /* 0x000fea000383ffff */
.L_x_70:
[----:B------:R-:W-:Y:S07]  /*9fa0*/  MOV R0, UR4 ;  /* 0x0000000400007c02 */ /* 0x000fee0008000f00 */
.L_x_157:
[----:B--2---:R2:W3:Y:S02]  /*9fb0*/  SYNCS.PHASECHK.TRANS64.TRYWAIT P0, [R0+URZ+0xa8], R3 ;  /* 0x0000a803000075a7 */ /* 0x0044e400080011ff */
[----:B---3--:R-:W-:Y:S05]  /*9fc0*/  @!P0 NANOSLEEP.SYNCS 0x989680 ;  /* 0x009896800000895d */ /* 0x008fea0003900000 */
[----:B------:R-:W3:Y:S02]  /*9fd0*/  @!P0 SYNCS.PHASECHK.TRANS64 P0, [R0+URZ+0xa8], R3 ;  /* 0x0000a803000085a7 */ /* 0x000ee400080010ff */
[----:B---3--:R-:W-:Y:S05]  /*9fe0*/  @!P0 BRA `(.L_x_157) ;  /* 0xfffffffc00f08947 */ /* 0x008fea000383ffff */
[----:B------:R-:W-:Y:S05]  /*9ff0*/  BRA `(.L_x_69) ;  /* 0xffffff9c00f07947 */ /* 0x000fea000383ffff */
.L_x_73:
[----:B------:R-:W-:Y:S07]  /*a000*/  MOV R0, UR4 ;  /* 0x0000000400007c02 */ /* 0x000fee0008000f00 */
.L_x_158:
[----:B-1----:R1:W2:Y:S02]  /*a010*/  SYNCS.PHASECHK.TRANS64.TRYWAIT P0, [R0+URZ+0x80], R11 ;  /* 0x0000800b000075a7 */ /* 0x0022a400080011ff */
[----:B--2---:R-:W-:Y:S05]  /*a020*/  @!P0 NANOSLEEP.SYNCS 0x989680 ;  /* 0x009896800000895d */ /* 0x004fea0003900000 */
[----:B------:R-:W2:Y:S02]  /*a030*/  @!P0 SYNCS.PHASECHK.TRANS64 P0, [R0+URZ+0x80], R11 ;  /* 0x0000800b000085a7 */ /* 0x000ea400080010ff */
[----:B--2---:R-:W-:Y:S05]  /*a040*/  @!P0 BRA `(.L_x_158) ;  /* 0xfffffffc00f08947 */ /* 0x004fea000383ffff */
[----:B------:R-:W-:Y:S05]  /*a050*/  BRA `(.L_x_159) ;  /* 0xffffffa000687947 */ /* 0x000fea000383ffff */
.L_x_74:
[----:B------:R-:W-:Y:S07]  /*a060*/  MOV R0, UR4 ;  /* 0x0000000400007c02 */ /* 0x000fee0008000f00 */
.L_x_160:
[----:B-1----:R1:W2:Y:S02]  /*a070*/  SYNCS.PHASECHK.TRANS64.TRYWAIT P0, [R0+URZ+0x88], R11 ;  /* 0x0000880b000075a7 */ /* 0x0022a400080011ff */
[----:B--2---:R-:W-:Y:S05]  /*a080*/  @!P0 NANOSLEEP.SYNCS 0x989680 ;  /* 0x009896800000895d */ /* 0x004fea0003900000 */
[----:B------:R-:W2:Y:S02]  /*a090*/  @!P0 SYNCS.PHASECHK.TRANS64 P0, [R0+URZ+0x88], R11 ;  /* 0x0000880b000085a7 */ /* 0x000ea400080010ff */
[----:B--2---:R-:W-:Y:S05]  /*a0a0*/  @!P0 BRA `(.L_x_160) ;  /* 0xfffffffc00f08947 */ /* 0x004fea000383ffff */
[----:B------:R-:W-:Y:S05]  /*a0b0*/  BRA `(.L_x_161) ;  /* 0xffffffa000f87947 */ /* 0x000fea000383ffff */
.L_x_75:
[----:B------:R-:W-:Y:S07]  /*a0c0*/  MOV R0, UR4 ;  /* 0x0000000400007c02 */ /* 0x000fee0008000f00 */
.L_x_162:
[----:B-1----:R1:W2:Y:S02]  /*a0d0*/  SYNCS.PHASECHK.TRANS64.TRYWAIT P0, [R0+URZ+0x90], R11 ;  /* 0x0000900b000075a7 */ /* 0x0022a400080011ff */
[----:B--2---:R-:W-:Y:S05]  /*a0e0*/  @!P0 NANOSLEEP.SYNCS 0x989680 ;  /* 0x009896800000895d */ /* 0x004fea0003900000 */
[----:B------:R-:W2:Y:S02]  /*a0f0*/  @!P0 SYNCS.PHASECHK.TRANS64 P0, [R0+URZ+0x90], R11 ;  /* 0x0000900b000085a7 */ /* 0x000ea400080010ff */
[----:B--2---:R-:W-:Y:S05]  /*a100*/  @!P0 BRA `(.L_x_162) ;  /* 0xfffffffc00f08947 */ /* 0x004fea000383ffff */
[----:B------:R-:W-:Y:S05]  /*a110*/  BRA `(.L_x_163) ;  /* 0xffffffa400907947 */ /* 0x000fea000383ffff */
.L_x_76:
[----:B------:R-:W-:Y:S07]  /*a120*/  MOV R0, UR4 ;  /* 0x0000000400007c02 */ /* 0x000fee0008000f00 */
.L_x_164:
[----:B-1----:R1:W2:Y:S02]  /*a130*/  SYNCS.PHASECHK.TRANS64.TRYWAIT P0, [R0+URZ+0x98], R11 ;  /* 0x0000980b000075a7 */ /* 0x0022a400080011ff */
[----:B--2---:R-:W-:Y:S05]  /*a140*/  @!P0 NANOSLEEP.SYNCS 0x989680 ;  /* 0x009896800000895d */ /* 0x004fea0003900000 */
[----:B------:R-:W2:Y:S02]  /*a150*/  @!P0 SYNCS.PHASECHK.TRANS64 P0, [R0+URZ+0x98], R11 ;  /* 0x0000980b000085a7 */ /* 0x000ea400080010ff */
[----:B--2---:R-:W-:Y:S05]  /*a160*/  @!P0 BRA `(.L_x_164) ;  /* 0xfffffffc00f08947 */ /* 0x004fea000383ffff */
[----:B------:R-:W-:Y:S05]  /*a170*/  BRA `(.L_x_165) ;  /* 0xffffffa800687947 */ /* 0x000fea000383ffff */
.L_x_78:
[----:B------:R-:W-:-:S07]  /*a180*/  MOV R0, UR4 ;  /* 0x0000000400007c02 */ /* 0x000fce0008000f00 */
.L_x_166:
[----:B-1----:R1:W2:Y:S02]  /*a190*/  SYNCS.PHASECHK.TRANS64.TRYWAIT P0, [R0+URZ+0x80], R3 ;  /* 0x00008003000075a7 */ /* 0x0022a400080011ff */
[----:B--2---:R-:W-:Y:S05]  /*a1a0*/  @!P0 NANOSLEEP.SYNCS 0x989680 ;  /* 0x009896800000895d */ /* 0x004fea0003900000 */
[----:B------:R-:W2:Y:S02]  /*a1b0*/  @!P0 SYNCS.PHASECHK.TRANS64 P0, [R0+URZ+0x80], R3 ;  /* 0x00008003000085a7 */ /* 0x000ea400080010ff */
[----:B--2---:R-:W-:Y:S05]  /*a1c0*/  @!P0 BRA `(.L_x_166) ;  /* 0xfffffffc00f08947 */ /* 0x004fea000383ffff */
[----:B------:R-:W-:Y:S05]  /*a1d0*/  BRA `(.L_x_167) ;  /* 0xffffffac002c7947 */ /* 0x000fea000383ffff */
.L_x_79:
[----:B-1----:R-:W-:-:S07]  /*a1e0*/  MOV R0, UR4 ;  /* 0x0000000400007c02 */ /* 0x002fce0008000f00 */
.L_x_168:
[----:B-1----:R1:W2:Y:S02]  /*a1f0*/  SYNCS.PHASECHK.TRANS64.TRYWAIT P0, [R0+URZ+0x88], R3 ;  /* 0x00008803000075a7 */ /* 0x0022a400080011ff */
[----:B--2---:R-:W-:Y:S05]  /*a200*/  @!P0 NANOSLEEP.SYNCS 0x989680 ;  /* 0x009896800000895d */ /* 0x004fea0003900000 */
[----:B------:R-:W2:Y:S02]  /*a210*/  @!P0 SYNCS.PHASECHK.TRANS64 P0, [R0+URZ+0x88], R3 ;  /* 0x00008803000085a7 */ /* 0x000ea400080010ff */
[----:B--2---:R-:W-:Y:S05]  /*a220*/  @!P0 BRA `(.L_x_168) ;  /* 0xfffffffc00f08947 */ /* 0x004fea000383ffff */
[----:B------:R-:W-:Y:S05]  /*a230*/  BRA `(.L_x_169) ;  /* 0xffffffac001c7947 */ /* 0x000fea000383ffff */
.L_x_80:
[----:B-1----:R-:W-:-:S07]  /*a240*/  MOV R0, UR4 ;  /* 0x0000000400007c02 */ /* 0x002fce0008000f00 */
.L_x_170:
[----:B-1----:R1:W2:Y:S02]  /*a250*/  SYNCS.PHASECHK.TRANS64.TRYWAIT P0, [R0+URZ+0x90], R3 ;  /* 0x00009003000075a7 */ /* 0x0022a400080011ff */
[----:B--2---:R-:W-:Y:S05]  /*a260*/  @!P0 NANOSLEEP.SYNCS 0x989680 ;  /* 0x009896800000895d */ /* 0x004fea0003900000 */
[----:B------:R-:W2:Y:S02]  /*a270*/  @!P0 SYNCS.PHASECHK.TRANS64 P0, [R0+URZ+0x90], R3 ;  /* 0x00009003000085a7 */ /* 0x000ea400080010ff */
[----:B--2---:R-:W-:Y:S05]  /*a280*/  @!P0 BRA `(.L_x_170) ;  /* 0xfffffffc00f08947 */ /* 0x004fea000383ffff */
[----:B------:R-:W-:Y:S05]  /*a290*/  BRA `(.L_x_171) ;  /* 0xffffffac000c7947 */ /* 0x000fea000383ffff */
.L_x_82:
[----:B--2---:R2:W4:Y:S02]  /*a2a0*/  SYNCS.PHASECHK.TRANS64.TRYWAIT P0, [R0+URZ+0xb0], R3 ;  /* 0x0000b003000075a7 */ /* 0x00452400080011ff */
[----:B----4-:R-:W-:Y:S05]  /*a2b0*/  @!P0 NANOSLEEP.SYNCS 0x989680 ;  /* 0x009896800000895d */ /* 0x010fea0003900000 */
[----:B------:R-:W4:Y:S02]  /*a2c0*/  @!P0 SYNCS.PHASECHK.TRANS64 P0, [R0+URZ+0xb0], R3 ;  /* 0x0000b003000085a7 */ /* 0x000f2400080010ff */
[----:B----4-:R-:W-:Y:S05]  /*a2d0*/  @!P0 BRA `(.L_x_82) ;  /* 0xfffffffc00f08947 */ /* 0x010fea000383ffff */
[----:B------:R-:W-:Y:S05]  /*a2e0*/  BRA `(.L_x_172) ;  /* 0xffffffac00d87947 */ /* 0x000fea000383ffff */
.L_x_93:
[----:B-1----:R-:W-:Y:S04]  /*a2f0*/  MOV R0, UR46 ;  /* 0x0000002e00007c02 */ /* 0x002fe80008000f00 */
[----:B------:R1:W2:Y:S03]  /*a300*/  SYNCS.PHASECHK.TRANS64.TRYWAIT P0, [R0+URZ+0x60], R5 ;  /* 0x00006005000075a7 */ /* 0x0002a600080011ff */
[----:B--2---:R-:W-:Y:S05]  /*a310*/  @!P0 NANOSLEEP.SYNCS 0x989680 ;  /* 0x009896800000895d */ /* 0x004fea0003900000 */
[----:B------:R-:W2:Y:S02]  /*a320*/  @!P0 SYNCS.PHASECHK.TRANS64 P0, [R0+URZ+0x60], R5 ;  /* 0x00006005000085a7 */ /* 0x000ea400080010ff */
[----:B--2---:R-:W-:Y:S05]  /*a330*/  @!P0 BRA `(.L_x_93) ;  /* 0xfffffffc00ec8947 */ /* 0x004fea000383ffff */
[----:B------:R-:W-:Y:S05]  /*a340*/  BRA `(.L_x_92) ;  /* 0xffffffbc001c7947 */ /* 0x000fea000383ffff */
.L_x_95:
[----:B-1----:R1:W4:Y:S02]  /*a350*/  SYNCS.PHASECHK.TRANS64.TRYWAIT P1, [R114+URZ+0xd0], R3 ;  /* 0x0000d003720075a7 */ /* 0x00232400080211ff */
[----:B----4-:R-:W-:Y:S05]  /*a360*/  @!P1 NANOSLEEP.SYNCS 0x989680 ;  /* 0x009896800000995d */ /* 0x010fea0003900000 */
[----:B------:R-:W4:Y:S02]  /*a370*/  @!P1 SYNCS.PHASECHK.TRANS64 P1, [R114+URZ+0xd0], R3 ;  /* 0x0000d003720095a7 */ /* 0x000f2400080210ff */
[----:B----4-:R-:W-:Y:S05]  /*a380*/  @!P1 BRA `(.L_x_95) ;  /* 0xfffffffc00f09947 */ /* 0x010fea000383ffff */
[----:B------:R-:W-:Y:S05]  /*a390*/  BRA `(.L_x_94) ;  /* 0xffffffbc00b47947 */ /* 0x000fea000383ffff */
.L_x_104:
[----:B-1----:R1:W3:Y:S02]  /*a3a0*/  SYNCS.PHASECHK.TRANS64.TRYWAIT P0, [R3+URZ+0x60], R0 ;  /* 0x00006000030075a7 */ /* 0x0022e400080011ff */
[----:B---3--:R-:W-:Y:S05]  /*a3b0*/  @!P0 NANOSLEEP.SYNCS 0x989680 ;  /* 0x009896800000895d */ /* 0x008fea0003900000 */
[----:B------:R-:W3:Y:S02]  /*a3c0*/  @!P0 SYNCS.PHASECHK.TRANS64 P0, [R3+URZ+0x60], R0 ;  /* 0x00006000030085a7 */ /* 0x000ee400080010ff */
[----:B---3--:R-:W-:Y:S05]  /*a3d0*/  @!P0 BRA `(.L_x_104) ;  /* 0xfffffffc00f08947 */ /* 0x008fea000383ffff */
[----:B------:R-:W-:Y:S05]  /*a3e0*/  BRA `(.L_x_103) ;  /* 0xffffffc800707947 */ /* 0x000fea000383ffff */
.L_x_112:
[----:B-1----:R1:W3:Y:S02]  /*a3f0*/  SYNCS.PHASECHK.TRANS64.TRYWAIT P0, [R3+URZ+0x60], R6 ;  /* 0x00006006030075a7 */ /* 0x0022e400080011ff */
[----:B---3--:R-:W-:Y:S05]  /*a400*/  @!P0 NANOSLEEP.SYNCS 0x989680 ;  /* 0x009896800000895d */ /* 0x008fea0003900000 */
[----:B------:R-:W3:Y:S02]  /*a410*/  @!P0 SYNCS.PHASECHK.TRANS64 P0, [R3+URZ+0x60], R6 ;  /* 0x00006006030085a7 */ /* 0x000ee400080010ff */
[----:B---3--:R-:W-:Y:S05]  /*a420*/  @!P0 BRA `(.L_x_112) ;  /* 0xfffffffc00f08947 */ /* 0x008fea000383ffff */
[----:B------:R-:W-:Y:S05]  /*a430*/  BRA `(.L_x_111) ;  /* 0xffffffd400d07947 */ /* 0x000fea000383ffff */
.L_x_120:
[----:B-1----:R1:W3:Y:S02]  /*a440*/  SYNCS.PHASECHK.TRANS64.TRYWAIT P0, [R118+URZ+0x60], R3 ;  /* 0x00006003760075a7 */ /* 0x0022e400080011ff */
[----:B---3--:R-:W-:Y:S05]  /*a450*/  @!P0 NANOSLEEP.SYNCS 0x989680 ;  /* 0x009896800000895d */ /* 0x008fea0003900000 */
[----:B------:R-:W3:Y:S02]  /*a460*/  @!P0 SYNCS.PHASECHK.TRANS64 P0, [R118+URZ+0x60], R3 ;  /* 0x00006003760085a7 */ /* 0x000ee400080010ff */
[----:B---3--:R-:W-:Y:S05]  /*a470*/  @!P0 BRA `(.L_x_120) ;  /* 0xfffffffc00f08947 */ /* 0x008fea000383ffff */
[----:B------:R-:W-:Y:S05]  /*a480*/  BRA `(.L_x_119) ;  /* 0xffffffe400307947 */ /* 0x000fea000383ffff */
        .weak           $__internal_0_$__cuda_sm10x_tcgen05_guardrail_trap_col_being_dealloced_not_returned_by_alloc
        .type           $__internal_0_$__cuda_sm10x_tcgen05_guardrail_trap_col_being_dealloced_not_returned_by_alloc,@function
        .size           $__internal_0_$__cuda_sm10x_tcgen05_guardrail_trap_col_being_dealloced_not_returned_by_alloc,($__internal_1_$__cuda_sm10x_tcgen05_guardrail_trap_phase_invalid_during_alloc - $__internal_0_$__cuda_sm10x_tcgen05_guardrail_trap_col_being_dealloced_not_returned_by_alloc)
$__internal_0_$__cuda_sm10x_tcgen05_guardrail_trap_col_being_dealloced_not_returned_by_alloc:
[----:B------:R-:W-:Y:S05]  /*a490*/  BPT.TRAP 0x1 ;  /* 0x000000040000795c */ /* 0x000fea0000300000 */
[----:B------:R-:W-:-:S04]  /*a4a0*/  HFMA2 R3, -RZ, RZ, 0, 0 ;  /* 0x00000000ff037431 */ /* 0x000fc800000001ff */
[----:B------:R-:W-:Y:S05]  /*a4b0*/  RET.REL.NODEC R2 `(_ZN7cutlass13device_kernelINS_4gemm6kernel13GemmUniversalIN4cute5tupleIJiiiiEEENS1_10collective13CollectiveMmaINS1_41MainloopSm100TmaUmmaWarpSpecializedSparseILi6ELi2ELi2ENS5_IJNS4_1CILi1EEENSA_ILi2EEESB_EEEEENS5_IJNSA_ILi128EEESF_NSA_ILi64EEEEEENS_6half_tENS5_IJNS4_6LayoutINS5_IJiNS5_IJSC_iEEEiEEENS5_IJlNS5_IJSB_SC_EEElEEEEENSJ_INS5_IJNS5_IJNS5_IJNSA_ILi8EEESC_SP_EEEiEEENS5_IJNS5_IJNSA_ILi16EEESC_NSA_ILi4EEEEEEiEEEiEEENS5_IJNS5_IJNS5_IJSF_SS_NSA_ILi2048EEEEEENSA_ILi16384EEEEEENS5_IJNS5_IJSB_NSA_ILi1024EEENSA_ILi32EEEEEElEEElEEEEEEEESI_NS5_IJlSB_lEEENS4_8TiledMMAINS4_8MMA_AtomIJNS4_27SM100_MMA_F16BF16_SS_SPARSEISI_SI_fLi128ELi128ELNS4_4UMMA5MajorE0ELS1D_0ELNS1C_7ScaleInE0ELS1E_0EEEEEENSJ_INS5_IJSB_SB_SB_EEENS5_IJNSA_ILi0EEES1I_S1I_EEEEENS5_IJNS4_10UnderscoreES1L_S1L_EEEEENS4_23SM90_TMA_LOAD_MULTICASTENS4_14ComposedLayoutINS4_7SwizzleILi2ELi4ELi3EEENS4_25smem_sparse_ptr_flag_bitsILi2ELi16EEENSJ_INS5_IJNS5_IJSB_SP_EEENS5_IJSC_S12_EEEEEENS5_IJNS5_IJS1I_SG_EEESM_EEEEEEEvNS4_8identityENS4_13SM90_TMA_LOADENS1P_INS1Q_ILi3ELi4ELi3EEENS4_18smem_ptr_flag_bitsILi16EEENSJ_INS5_IJSP_SG_EEENS5_IJSG_SB_EEEEEEEvS21_EENS_8epilogue10collective18CollectiveEpilogueINS2B_23Sm100TmaWarpSpecializedILi4ELi2ELi32ELb1ELb0EEEJSH_NS5_IJNSJ_ISF_SB_EENSJ_IS12_SB_EEEEEfNS5_IJSB_llEEEfS2J_NS2B_6fusion15FusionCallbacksIS2F_NS2K_17LinearCombinationIffffLNS_15FloatRoundStyleE2EEESH_S2I_JEEENS4_5SM1004TMEM4LOAD26SM100_TMEM_LOAD_32dp32b32xES22_NS1P_INS1Q_ILi2ELi5ELi2EEENS24_ILi32EEENSJ_INS5_IJS12_ST_EEENS5_IJSB_S12_EEEEEEENS4_39AutoVectorizingCopyWithAssumedAlignmentILi128EEENS4_14SM90_TMA_STOREES2Z_S31_S31_EEEvvEEEEvNT_6ParamsE) ;  /* 0xffffff5802d07950 */ /* 0x000fea0003c3ffff */
        .weak           $__internal_1_$__cuda_sm10x_tcgen05_guardrail_trap_phase_invalid_during_alloc
        .type           $__internal_1_$__cuda_sm10x_tcgen05_guardrail_trap_phase_invalid_during_alloc,@function
        .size           $__internal_1_$__cuda_sm10x_tcgen05_guardrail_trap_phase_invalid_during_alloc,($__internal_2_$__cuda_sm10x_tcgen05_guardrail_trap_unallocated_columns_being_dealloced - $__internal_1_$__cuda_sm10x_tcgen05_guardrail_trap_phase_invalid_during_alloc)
$__internal_1_$__cuda_sm10x_tcgen05_guardrail_trap_phase_invalid_during_alloc:
[----:B------:R-:W-:Y:S05]  /*a4c0*/  BPT.TRAP 0x1 ;  /* 0x000000040000795c */ /* 0x000fea0000300000 */
[----:B------:R-:W-:-:S04]  /*a4d0*/  MOV R3, 0x0 ;  /* 0x0000000000037802 */ /* 0x000fc80000000f00 */
[----:B------:R-:W-:Y:S05]  /*a4e0*/  RET.REL.NODEC R2 `(_ZN7cutlass13device_kernelINS_4gemm6kernel13GemmUniversalIN4cute5tupleIJiiiiEEENS1_10collective13CollectiveMmaINS1_41MainloopSm100TmaUmmaWarpSpecializedSparseILi6ELi2ELi2ENS5_IJNS4_1CILi1EEENSA_ILi2EEESB_EEEEENS5_IJNSA_ILi128EEESF_NSA_ILi64EEEEEENS_6half_tENS5_IJNS4_6LayoutINS5_IJiNS5_IJSC_iEEEiEEENS5_IJlNS5_IJSB_SC_EEElEEEEENSJ_INS5_IJNS5_IJNS5_IJNSA_ILi8EEESC_SP_EEEiEEENS5_IJNS5_IJNSA_ILi16EEESC_NSA_ILi4EEEEEEiEEEiEEENS5_IJNS5_IJNS5_IJSF_SS_NSA_ILi2048EEEEEENSA_ILi16384EEEEEENS5_IJNS5_IJSB_NSA_ILi1024EEENSA_ILi32EEEEEElEEElEEEEEEEESI_NS5_IJlSB_lEEENS4_8TiledMMAINS4_8MMA_AtomIJNS4_27SM100_MMA_F16BF16_SS_SPARSEISI_SI_fLi128ELi128ELNS4_4UMMA5MajorE0ELS1D_0ELNS1C_7ScaleInE0ELS1E_0EEEEEENSJ_INS5_IJSB_SB_SB_EEENS5_IJNSA_ILi0EEES1I_S1I_EEEEENS5_IJNS4_10UnderscoreES1L_S1L_EEEEENS4_23SM90_TMA_LOAD_MULTICASTENS4_14ComposedLayoutINS4_7SwizzleILi2ELi4ELi3EEENS4_25smem_sparse_ptr_flag_bitsILi2ELi16EEENSJ_INS5_IJNS5_IJSB_SP_EEENS5_IJSC_S12_EEEEEENS5_IJNS5_IJS1I_SG_EEESM_EEEEEEEvNS4_8identityENS4_13SM90_TMA_LOADENS1P_INS1Q_ILi3ELi4ELi3EEENS4_18smem_ptr_flag_bitsILi16EEENSJ_INS5_IJSP_SG_EEENS5_IJSG_SB_EEEEEEEvS21_EENS_8epilogue10collective18CollectiveEpilogueINS2B_23Sm100TmaWarpSpecializedILi4ELi2ELi32ELb1ELb0EEEJSH_NS5_IJNSJ_ISF_SB_EENSJ_IS12_SB_EEEEEfNS5_IJSB_llEEEfS2J_NS2B_6fusion15FusionCallbacksIS2F_NS2K_17LinearCombinationIffffLNS_15FloatRoundStyleE2EEESH_S2I_JEEENS4_5SM1004TMEM4LOAD26SM100_TMEM_LOAD_32dp32b32xES22_NS1P_INS1Q_ILi2ELi5ELi2EEENS24_ILi32EEENSJ_INS5_IJS12_ST_EEENS5_IJSB_S12_EEEEEEENS4_39AutoVectorizingCopyWithAssumedAlignmentILi128EEENS4_14SM90_TMA_STOREES2Z_S31_S31_EEEvvEEEEvNT_6ParamsE) ;  /* 0xffffff5802c47950 */ /* 0x000fea0003c3ffff */
        .weak           $__internal_2_$__cuda_sm10x_tcgen05_guardrail_trap_unallocated_columns_being_dealloced
        .type           $__internal_2_$__cuda_sm10x_tcgen05_guardrail_trap_unallocated_columns_being_dealloced,@function
        .size           $__internal_2_$__cuda_sm10x_tcgen05_guardrail_trap_unallocated_columns_being_dealloced,(.L_x_174 - $__internal_2_$__cuda_sm10x_tcgen05_guardrail_trap_unallocated_columns_being_dealloced)
$__internal_2_$__cuda_sm10x_tcgen05_guardrail_trap_unallocated_columns_being_dealloced:
[----:B------:R-:W-:Y:S05]  /*a4f0*/  BPT.TRAP 0x1 ;  /* 0x000000040000795c */ /* 0x000fea0000300000 */
[----:B------:R-:W-:-:S04]  /*a500*/  HFMA2 R3, -RZ, RZ, 0, 0 ;  /* 0x00000000ff037431 */ /* 0x000fc800000001ff */
[----:B------:R-:W-:Y:S05]  /*a510*/  RET.REL.NODEC R2 `(_ZN7cutlass13device_kernelINS_4gemm6kernel13GemmUniversalIN4cute5tupleIJiiiiEEENS1_10collective13CollectiveMmaINS1_41MainloopSm100TmaUmmaWarpSpecializedSparseILi6ELi2ELi2ENS5_IJNS4_1CILi1EEENSA_ILi2EEESB_EEEEENS5_IJNSA_ILi128EEESF_NSA_ILi64EEEEEENS_6half_tENS5_IJNS4_6LayoutINS5_IJiNS5_IJSC_iEEEiEEENS5_IJlNS5_IJSB_SC_EEElEEEEENSJ_INS5_IJNS5_IJNS5_IJNSA_ILi8EEESC_SP_EEEiEEENS5_IJNS5_IJNSA_ILi16EEESC_NSA_ILi4EEEEEEiEEEiEEENS5_IJNS5_IJNS5_IJSF_SS_NSA_ILi2048EEEEEENSA_ILi16384EEEEEENS5_IJNS5_IJSB_NSA_ILi1024EEENSA_ILi32EEEEEElEEElEEEEEEEESI_NS5_IJlSB_lEEENS4_8TiledMMAINS4_8MMA_AtomIJNS4_27SM100_MMA_F16BF16_SS_SPARSEISI_SI_fLi128ELi128ELNS4_4UMMA5MajorE0ELS1D_0ELNS1C_7ScaleInE0ELS1E_0EEEEEENSJ_INS5_IJSB_SB_SB_EEENS5_IJNSA_ILi0EEES1I_S1I_EEEEENS5_IJNS4_10UnderscoreES1L_S1L_EEEEENS4_23SM90_TMA_LOAD_MULTICASTENS4_14ComposedLayoutINS4_7SwizzleILi2ELi4ELi3EEENS4_25smem_sparse_ptr_flag_bitsILi2ELi16EEENSJ_INS5_IJNS5_IJSB_SP_EEENS5_IJSC_S12_EEEEEENS5_IJNS5_IJS1I_SG_EEESM_EEEEEEEvNS4_8identityENS4_13SM90_TMA_LOADENS1P_INS1Q_ILi3ELi4ELi3EEENS4_18smem_ptr_flag_bitsILi16EEENSJ_INS5_IJSP_SG_EEENS5_IJSG_SB_EEEEEEEvS21_EENS_8epilogue10collective18CollectiveEpilogueINS2B_23Sm100TmaWarpSpecializedILi4ELi2ELi32ELb1ELb0EEEJSH_NS5_IJNSJ_ISF_SB_EENSJ_IS12_SB_EEEEEfNS5_IJSB_llEEEfS2J_NS2B_6fusion15FusionCallbacksIS2F_NS2K_17LinearCombinationIffffLNS_15FloatRoundStyleE2EEESH_S2I_JEEENS4_5SM1004TMEM4LOAD26SM100_TMEM_LOAD_32dp32b32xES22_NS1P_INS1Q_ILi2ELi5ELi2EEENS24_ILi32EEENSJ_INS5_IJS12_ST_EEENS5_IJSB_S12_EEEEEEENS4_39AutoVectorizingCopyWithAssumedAlignmentILi128EEENS4_14SM90_TMA_STOREES2Z_S31_S31_EEEvvEEEEvNT_6ParamsE) ;  /* 0xffffff5802b87950 */ /* 0x000fea0003c3ffff */
.L_x_173:
[----:B------:R-:W-:-:S00]  /*a520*/  BRA `(.L_x_173) ;  /* 0xfffffffc00fc7947 */ /* 0x000fc0000383ffff */
[----:B------:R-:W-:-:S00]  /*a530*/  NOP ;  /* 0x0000000000007918 */ /* 0x000fc00000000000 */
        /* <DEDUP_REMOVED lines=12> */
.L_x_174:


//--------------------- .nv.global.init           --------------------------
	.section	.nv.global.init,"aw",@progbits
.nv.global.init:
	.type		$str$27,@object
	.size		$str$27,($str$28 - $str$27)
$str$27:
        /*0000*/ 	.byte	0x28, 0x61, 0x64, 0x64, 0x72, 0x65, 0x73, 0x73, 0x20, 0x26, 0x20, 0x6d, 0x61, 0x73, 0x6b, 0x29
        /*0010*/ 	.byte	0x20, 0x3d, 0x3d, 0x20, 0x30, 0x00
	.type		$str$28,@object
	.size		$str$28,($str$26 - $str$28)
$str$28:
        /*0016*/ 	.byte	0x2f, 0x74, 0x6d, 0x70, 0x2f, 0x63, 0x75, 0x74, 0x6c, 0x61, 0x73, 0x73, 0x5f, 0x73, 0x77, 0x65
        /*0026*/ 	.byte	0x65, 0x70, 0x5f, 0x73, 0x72, 0x63, 0x2f, 0x69, 0x6e, 0x63, 0x6c, 0x75, 0x64, 0x65, 0x2f, 0x63
        /*0036*/ 	.byte	0x75, 0x74, 0x65, 0x2f, 0x70, 0x6f, 0x69, 0x6e, 0x74, 0x65, 0x72, 0x5f, 0x66, 0x6c, 0x61, 0x67
        /*0046*/ 	.byte	0x67, 0x65, 0x64, 0x2e, 0x68, 0x70, 0x70, 0x00
	.type		$str$26,@object
	.size		$str$26,($str$25 - $str$26)
$str$26:
        /*004e*/ 	.byte	0x2f, 0x74, 0x6d, 0x70, 0x2f, 0x63, 0x75, 0x74, 0x6c, 0x61, 0x73, 0x73, 0x5f, 0x73, 0x77, 0x65
        /*005e*/ 	.byte	0x65, 0x70, 0x5f, 0x73, 0x72, 0x63, 0x2f, 0x69, 0x6e, 0x63, 0x6c, 0x75, 0x64, 0x65, 0x2f, 0x63
        /*006e*/ 	.byte	0x75, 0x74, 0x65, 0x2f, 0x61, 0x74, 0x6f, 0x6d, 0x2f, 0x63, 0x6f, 0x70, 0x79, 0x5f, 0x74, 0x72
        /*007e*/ 	.byte	0x61, 0x69, 0x74, 0x73, 0x5f, 0x73, 0x6d, 0x31, 0x30, 0x30, 0x2e, 0x68, 0x70, 0x70, 0x00
	.type		$str$25,@object
	.size		$str$25,(__unnamed_1 - $str$25)
$str$25:
        /*008d*/ 	.byte	0x28, 0x28, 0x75, 0x69, 0x6e, 0x74, 0x33, 0x32, 0x5f, 0x74, 0x28, 0x74, 0x68, 0x72, 0x65, 0x61
        /*009d*/ 	.byte	0x64, 0x49, 0x64, 0x78, 0x2e, 0x78, 0x29, 0x20, 0x2f, 0x20, 0x33, 0x32, 0x29, 0x20, 0x25, 0x20
        /*00ad*/ 	.byte	0x34, 0x29, 0x20, 0x3d, 0x3d, 0x20, 0x28, 0x28, 0x28, 0x74, 0x6d, 0x65, 0x6d, 0x5f, 0x61, 0x64
        /*00bd*/ 	.byte	0x64, 0x72, 0x20, 0x3e, 0x3e, 0x20, 0x31, 0x36, 0x29, 0x20, 0x2f, 0x20, 0x33, 0x32, 0x29, 0x20
        /*00cd*/ 	.byte	0x25, 0x20, 0x34, 0x29, 0x00
	.type		__unnamed_1,@object
	.size		__unnamed_1,(__unnamed_2 - __unnamed_1)
__unnamed_1:
        /*00d2*/ 	.byte	0x61, 0x75, 0x74, 0x6f, 0x20, 0x63, 0x75, 0x74, 0x65, 0x3a, 0x3a, 0x61, 0x73, 0x5f, 0x70, 0x6f
        /* <DEDUP_REMOVED lines=23> */
        /*0252*/ 	.byte	0x3a, 0x3a, 0x43, 0x3c, 0x34, 0x30, 0x39, 0x36, 0x3e, 0x3e, 0x3e, 0x3e, 0x5d, 0x00
	.type		__unnamed_2,@object
	.size		__unnamed_2,(.L_2 - __unnamed_2)
__unnamed_2:
        /* <DEDUP_REMOVED lines=42> */
        /*0500*/ 	.byte	0x3e, 0x5d, 0x00
.L_2:


//--------------------- .nv.shared._ZN7cutlass13device_kernelINS_4gemm6kernel13GemmUniversalIN4cute5tupleIJiiiiEEENS1_10collective13CollectiveMmaINS1_41MainloopSm100TmaUmmaWarpSpecializedSparseILi6ELi2ELi2ENS5_IJNS4_1CILi1EEENSA_ILi2EEESB_EEEEENS5_IJNSA_ILi128EEESF_NSA_ILi64EEEEEENS_6half_tENS5_IJNS4_6LayoutINS5_IJiNS5_IJSC_iEEEiEEENS5_IJlNS5_IJSB_SC_EEElEEEEENSJ_INS5_IJNS5_IJNS5_IJNSA_ILi8EEESC_SP_EEEiEEENS5_IJNS5_IJNSA_ILi16EEESC_NSA_ILi4EEEEEEiEEEiEEENS5_IJNS5_IJNS5_IJSF_SS_NSA_ILi2048EEEEEENSA_ILi16384EEEEEENS5_IJNS5_IJSB_NSA_ILi1024EEENSA_ILi32EEEEEElEEElEEEEEEEESI_NS5_IJlSB_lEEENS4_8TiledMMAINS4_8MMA_AtomIJNS4_27SM100_MMA_F16BF16_SS_SPARSEISI_SI_fLi128ELi128ELNS4_4UMMA5MajorE0ELS1D_0ELNS1C_7ScaleInE0ELS1E_0EEEEEENSJ_INS5_IJSB_SB_SB_EEENS5_IJNSA_ILi0EEES1I_S1I_EEEEENS5_IJNS4_10UnderscoreES1L_S1L_EEEEENS4_23SM90_TMA_LOAD_MULTICASTENS4_14ComposedLayoutINS4_7SwizzleILi2ELi4ELi3EEENS4_25smem_sparse_ptr_flag_bitsILi2ELi16EEENSJ_INS5_IJNS5_IJSB_SP_EEENS5_IJSC_S12_EEEEEENS5_IJNS5_IJS1I_SG_EEESM_EEEEEEEvNS4_8identityENS4_13SM90_TMA_LOADENS1P_INS1Q_ILi3ELi4ELi3EEENS4_18smem_ptr_flag_bitsILi16EEENSJ_INS5_IJSP_SG_EEENS5_IJSG_SB_EEEEEEEvS21_EENS_8epilogue10collective18CollectiveEpilogueINS2B_23Sm100TmaWarpSpecializedILi4ELi2ELi32ELb1ELb0EEEJSH_NS5_IJNSJ_ISF_SB_EENSJ_IS12_SB_EEEEEfNS5_IJSB_llEEEfS2J_NS2B_6fusion15FusionCallbacksIS2F_NS2K_17LinearCombinationIffffLNS_15FloatRoundStyleE2EEESH_S2I_JEEENS4_5SM1004TMEM4LOAD26SM100_TMEM_LOAD_32dp32b32xES22_NS1P_INS1Q_ILi2ELi5ELi2EEENS24_ILi32EEENSJ_INS5_IJS12_ST_EEENS5_IJSB_S12_EEEEEEENS4_39AutoVectorizingCopyWithAssumedAlignmentILi128EEENS4_14SM90_TMA_STOREES2Z_S31_S31_EEEvvEEEEvNT_6ParamsE --------------------------
	.section	.nv.shared._ZN7cutlass13device_kernelINS_4gemm6kernel13GemmUniversalIN4cute5tupleIJiiiiEEENS1_10collective13CollectiveMmaINS1_41MainloopSm100TmaUmmaWarpSpecializedSparseILi6ELi2ELi2ENS5_IJNS4_1CILi1EEENSA_ILi2EEESB_EEEEENS5_IJNSA_ILi128EEESF_NSA_ILi64EEEEEENS_6half_tENS5_IJNS4_6LayoutINS5_IJiNS5_IJSC_iEEEiEEENS5_IJlNS5_IJSB_SC_EEElEEEEENSJ_INS5_IJNS5_IJNS5_IJNSA_ILi8EEESC_SP_EEEiEEENS5_IJNS5_IJNSA_ILi16EEESC_NSA_ILi4EEEEEEiEEEiEEENS5_IJNS5_IJNS5_IJSF_SS_NSA_ILi2048EEEEEENSA_ILi16384EEEEEENS5_IJNS5_IJSB_NSA_ILi1024EEENSA_ILi32EEEEEElEEElEEEEEEEESI_NS5_IJlSB_lEEENS4_8TiledMMAINS4_8MMA_AtomIJNS4_27SM100_MMA_F16BF16_SS_SPARSEISI_SI_fLi128ELi128ELNS4_4UMMA5MajorE0ELS1D_0ELNS1C_7ScaleInE0ELS1E_0EEEEEENSJ_INS5_IJSB_SB_SB_EEENS5_IJNSA_ILi0EEES1I_S1I_EEEEENS5_IJNS4_10UnderscoreES1L_S1L_EEEEENS4_23SM90_TMA_LOAD_MULTICASTENS4_14ComposedLayoutINS4_7SwizzleILi2ELi4ELi3EEENS4_25smem_sparse_ptr_flag_bitsILi2ELi16EEENSJ_INS5_IJNS5_IJSB_SP_EEENS5_IJSC_S12_EEEEEENS5_IJNS5_IJS1I_SG_EEESM_EEEEEEEvNS4_8identityENS4_13SM90_TMA_LOADENS1P_INS1Q_ILi3ELi4ELi3EEENS4_18smem_ptr_flag_bitsILi16EEENSJ_INS5_IJSP_SG_EEENS5_IJSG_SB_EEEEEEEvS21_EENS_8epilogue10collective18CollectiveEpilogueINS2B_23Sm100TmaWarpSpecializedILi4ELi2ELi32ELb1ELb0EEEJSH_NS5_IJNSJ_ISF_SB_EENSJ_IS12_SB_EEEEEfNS5_IJSB_llEEEfS2J_NS2B_6fusion15FusionCallbacksIS2F_NS2K_17LinearCombinationIffffLNS_15FloatRoundStyleE2EEESH_S2I_JEEENS4_5SM1004TMEM4LOAD26SM100_TMEM_LOAD_32dp32b32xES22_NS1P_INS1Q_ILi2ELi5ELi2EEENS24_ILi32EEENSJ_INS5_IJS12_ST_EEENS5_IJSB_S12_EEEEEEENS4_39AutoVectorizingCopyWithAssumedAlignmentILi128EEENS4_14SM90_TMA_STOREES2Z_S31_S31_EEEvvEEEEvNT_6ParamsE,"aw",@nobits
	.sectionflags	@""
	.align	16
	.zero		1024


//--------------------- .nv.shared.reserved.0     --------------------------
	.section	.nv.shared.reserved.0,"aw",@nobits
	.weak		__nv_reservedSMEM_offset_0_alias
	.size		__nv_reservedSMEM_offset_0_alias, 0, 64
	.other		__nv_reservedSMEM_offset_0_alias,@"STO_CUDA_RESERVED_SHARED STV_DEFAULT"
__nv_reservedSMEM_offset_0_alias:
	.zero		0
.nv.shared.reserved.0:
	.zero		64
	.weak		__nv_reservedSMEM_tcgen05_partition
	.type		__nv_reservedSMEM_tcgen05_partition,@object
	.size		__nv_reservedSMEM_tcgen05_partition,(.L_0 - __nv_reservedSMEM_tcgen05_partition)
__nv_reservedSMEM_tcgen05_partition:
	.zero		32
.L_0:


//--------------------- .nv.global                --------------------------
	.section	.nv.global,"aw",@nobits
.nv.global:
	.type		_ZN39_INTERNAL_329ddb05_4_k_cu_f21a4a89_32944cute1_E,@object
	.size		_ZN39_INTERNAL_329ddb05_4_k_cu_f21a4a89_32944cute1_E,(_ZN39_INTERNAL_329ddb05_4_k_cu_f21a4a89_32944cuda3std3__45__cpo6cbeginE - _ZN39_INTERNAL_329ddb05_4_k_cu_f21a4a89_32944cute1_E)
_ZN39_INTERNAL_329ddb05_4_k_cu_f21a4a89_32944cute1_E:
	.zero		1
	.type		_ZN39_INTERNAL_329ddb05_4_k_cu_f21a4a89_32944cuda3std3__45__cpo6cbeginE,@object
	.size		_ZN39_INTERNAL_329ddb05_4_k_cu_f21a4a89_32944cuda3std3__45__cpo6cbeginE,(_ZN39_INTERNAL_329ddb05_4_k_cu_f21a4a89_32944cuda3std3__48in_placeE - _ZN39_INTERNAL_329ddb05_4_k_cu_f21a4a89_32944cuda3std3__45__cpo6cbeginE)
_ZN39_INTERNAL_329ddb05_4_k_cu_f21a4a89_32944cuda3std3__45__cpo6cbeginE:
	.zero		1
	.type		_ZN39_INTERNAL_329ddb05_4_k_cu_f21a4a89_32944cuda3std3__48in_placeE,@object
	.size		_ZN39_INTERNAL_329ddb05_4_k_cu_f21a4a89_32944cuda3std3__48in_placeE,(_ZN39_INTERNAL_329ddb05_4_k_cu_f21a4a89_32944cuda3std6ranges3__45__cpo9iter_moveE - _ZN39_INTERNAL_329ddb05_4_k_cu_f21a4a89_32944cuda3std3__48in_placeE)
_ZN39_INTERNAL_329ddb05_4_k_cu_f21a4a89_32944cuda3std3__48in_placeE:
	.zero		1
	.type		_ZN39_INTERNAL_329ddb05_4_k_cu_f21a4a89_32944cuda3std6ranges3__45__cpo9iter_moveE,@object
	.size		_ZN39_INTERNAL_329ddb05_4_k_cu_f21a4a89_32944cuda3std6ranges3__45__cpo9iter_moveE,(_ZN39_INTERNAL_329ddb05_4_k_cu_f21a4a89_32944cuda3std3__45__cpo5beginE - _ZN39_INTERNAL_329ddb05_4_k_cu_f21a4a89_32944cuda3std6ranges3__45__cpo9iter_moveE)
_ZN39_INTERNAL_329ddb05_4_k_cu_f21a4a89_32944cuda3std6ranges3__45__cpo9iter_moveE:
	.zero		1
	.type		_ZN39_INTERNAL_329ddb05_4_k_cu_f21a4a89_32944cuda3std3__45__cpo5beginE,@object
	.size		_ZN39_INTERNAL_329ddb05_4_k_cu_f21a4a89_32944cuda3std3__45__cpo5beginE,(_ZN39_INTERNAL_329ddb05_4_k_cu_f21a4a89_32944cuda3std3__441_GLOBAL__N__329ddb05_4_k_cu_f21a4a89_32946ignoreE - _ZN39_INTERNAL_329ddb05_4_k_cu_f21a4a89_32944cuda3std3__45__cpo5beginE)
_ZN39_INTERNAL_329ddb05_4_k_cu_f21a4a89_32944cuda3std3__45__cpo5beginE:
	.zero		1
	.type		_ZN39_INTERNAL_329ddb05_4_k_cu_f21a4a89_32944cuda3std3__441_GLOBAL__N__329ddb05_4_k_cu_f21a4a89_32946ignoreE,@object
	.size		_ZN39_INTERNAL_329ddb05_4_k_cu_f21a4a89_32944cuda3std3__441_GLOBAL__N__329ddb05_4_k_cu_f21a4a89_32946ignoreE,(_ZN39_INTERNAL_329ddb05_4_k_cu_f21a4a89_32944cute7productE - _ZN39_INTERNAL_329ddb05_4_k_cu_f21a4a89_32944cuda3std3__441_GLOBAL__N__329ddb05_4_k_cu_f21a4a89_32946ignoreE)
_ZN39_INTERNAL_329ddb05_4_k_cu_f21a4a89_32944cuda3std3__441_GLOBAL__N__329ddb05_4_k_cu_f21a4a89_32946ignoreE:
	.zero		1
	.type		_ZN39_INTERNAL_329ddb05_4_k_cu_f21a4a89_32944cute7productE,@object
	.size		_ZN39_INTERNAL_329ddb05_4_k_cu_f21a4a89_32944cute7productE,(_ZN39_INTERNAL_329ddb05_4_k_cu_f21a4a89_32944cuda3std3__45__cpo3endE - _ZN39_INTERNAL_329ddb05_4_k_cu_f21a4a89_32944cute7productE)
_ZN39_INTERNAL_329ddb05_4_k_cu_f21a4a89_32944cute7productE:
	.zero		1
	.type		_ZN39_INTERNAL_329ddb05_4_k_cu_f21a4a89_32944cuda3std3__45__cpo3endE,@object
	.size		_ZN39_INTERNAL_329ddb05_4_k_cu_f21a4a89_32944cuda3std3__45__cpo3endE,(_ZN39_INTERNAL_329ddb05_4_k_cu_f21a4a89_32944cuda3std3__419piecewise_constructE - _ZN39_INTERNAL_329ddb05_4_k_cu_f21a4a89_32944cuda3std3__45__cpo3endE)
_ZN39_INTERNAL_329ddb05_4_k_cu_f21a4a89_32944cuda3std3__45__cpo3endE:
	.zero		1
	.type		_ZN39_INTERNAL_329ddb05_4_k_cu_f21a4a89_32944cuda3std3__419piecewise_constructE,@object
	.size		_ZN39_INTERNAL_329ddb05_4_k_cu_f21a4a89_32944cuda3std3__419piecewise_constructE,(_ZN39_INTERNAL_329ddb05_4_k_cu_f21a4a89_32944cuda3std3__45__cpo4cendE - _ZN39_INTERNAL_329ddb05_4_k_cu_f21a4a89_32944cuda3std3__419piecewise_constructE)
_ZN39_INTERNAL_329ddb05_4_k_cu_f21a4a89_32944cuda3std3__419piecewise_constructE:
	.zero		1
	.type		_ZN39_INTERNAL_329ddb05_4_k_cu_f21a4a89_32944cuda3std3__45__cpo4cendE,@object
	.size		_ZN39_INTERNAL_329ddb05_4_k_cu_f21a4a89_32944cuda3std3__45__cpo4cendE,(_ZN39_INTERNAL_329ddb05_4_k_cu_f21a4a89_32944cuda3std6ranges3__45__cpo4swapE - _ZN39_INTERNAL_329ddb05_4_k_cu_f21a4a89_32944cuda3std3__45__cpo4cendE)
_ZN39_INTERNAL_329ddb05_4_k_cu_f21a4a89_32944cuda3std3__45__cpo4cendE:
	.zero		1
	.type		_ZN39_INTERNAL_329ddb05_4_k_cu_f21a4a89_32944cuda3std6ranges3__45__cpo4swapE,@object
	.size		_ZN39_INTERNAL_329ddb05_4_k_cu_f21a4a89_32944cuda3std6ranges3__45__cpo4swapE,(.L_10 - _ZN39_INTERNAL_329ddb05_4_k_cu_f21a4a89_32944cuda3std6ranges3__45__cpo4swapE)
_ZN39_INTERNAL_329ddb05_4_k_cu_f21a4a89_32944cuda3std6ranges3__45__cpo4swapE:
	.zero		1
.L_10:


//--------------------- .nv.constant0._ZN7cutlass13device_kernelINS_4gemm6kernel13GemmUniversalIN4cute5tupleIJiiiiEEENS1_10collective13CollectiveMmaINS1_41MainloopSm100TmaUmmaWarpSpecializedSparseILi6ELi2ELi2ENS5_IJNS4_1CILi1EEENSA_ILi2EEESB_EEEEENS5_IJNSA_ILi128EEESF_NSA_ILi64EEEEEENS_6half_tENS5_IJNS4_6LayoutINS5_IJiNS5_IJSC_iEEEiEEENS5_IJlNS5_IJSB_SC_EEElEEEEENSJ_INS5_IJNS5_IJNS5_IJNSA_ILi8EEESC_SP_EEEiEEENS5_IJNS5_IJNSA_ILi16EEESC_NSA_ILi4EEEEEEiEEEiEEENS5_IJNS5_IJNS5_IJSF_SS_NSA_ILi2048EEEEEENSA_ILi16384EEEEEENS5_IJNS5_IJSB_NSA_ILi1024EEENSA_ILi32EEEEEElEEElEEEEEEEESI_NS5_IJlSB_lEEENS4_8TiledMMAINS4_8MMA_AtomIJNS4_27SM100_MMA_F16BF16_SS_SPARSEISI_SI_fLi128ELi128ELNS4_4UMMA5MajorE0ELS1D_0ELNS1C_7ScaleInE0ELS1E_0EEEEEENSJ_INS5_IJSB_SB_SB_EEENS5_IJNSA_ILi0EEES1I_S1I_EEEEENS5_IJNS4_10UnderscoreES1L_S1L_EEEEENS4_23SM90_TMA_LOAD_MULTICASTENS4_14ComposedLayoutINS4_7SwizzleILi2ELi4ELi3EEENS4_25smem_sparse_ptr_flag_bitsILi2ELi16EEENSJ_INS5_IJNS5_IJSB_SP_EEENS5_IJSC_S12_EEEEEENS5_IJNS5_IJS1I_SG_EEESM_EEEEEEEvNS4_8identityENS4_13SM90_TMA_LOADENS1P_INS1Q_ILi3ELi4ELi3EEENS4_18smem_ptr_flag_bitsILi16EEENSJ_INS5_IJSP_SG_EEENS5_IJSG_SB_EEEEEEEvS21_EENS_8epilogue10collective18CollectiveEpilogueINS2B_23Sm100TmaWarpSpecializedILi4ELi2ELi32ELb1ELb0EEEJSH_NS5_IJNSJ_ISF_SB_EENSJ_IS12_SB_EEEEEfNS5_IJSB_llEEEfS2J_NS2B_6fusion15FusionCallbacksIS2F_NS2K_17LinearCombinationIffffLNS_15FloatRoundStyleE2EEESH_S2I_JEEENS4_5SM1004TMEM4LOAD26SM100_TMEM_LOAD_32dp32b32xES22_NS1P_INS1Q_ILi2ELi5ELi2EEENS24_ILi32EEENSJ_INS5_IJS12_ST_EEENS5_IJSB_S12_EEEEEEENS4_39AutoVectorizingCopyWithAssumedAlignmentILi128EEENS4_14SM90_TMA_STOREES2Z_S31_S31_EEEvvEEEEvNT_6ParamsE --------------------------
	.section	.nv.constant0._ZN7cutlass13device_kernelINS_4gemm6kernel13GemmUniversalIN4cute5tupleIJiiiiEEENS1_10collective13CollectiveMmaINS1_41MainloopSm100TmaUmmaWarpSpecializedSparseILi6ELi2ELi2ENS5_IJNS4_1CILi1EEENSA_ILi2EEESB_EEEEENS5_IJNSA_ILi128EEESF_NSA_ILi64EEEEEENS_6half_tENS5_IJNS4_6LayoutINS5_IJiNS5_IJSC_iEEEiEEENS5_IJlNS5_IJSB_SC_EEElEEEEENSJ_INS5_IJNS5_IJNS5_IJNSA_ILi8EEESC_SP_EEEiEEENS5_IJNS5_IJNSA_ILi16EEESC_NSA_ILi4EEEEEEiEEEiEEENS5_IJNS5_IJNS5_IJSF_SS_NSA_ILi2048EEEEEENSA_ILi16384EEEEEENS5_IJNS5_IJSB_NSA_ILi1024EEENSA_ILi32EEEEEElEEElEEEEEEEESI_NS5_IJlSB_lEEENS4_8TiledMMAINS4_8MMA_AtomIJNS4_27SM100_MMA_F16BF16_SS_SPARSEISI_SI_fLi128ELi128ELNS4_4UMMA5MajorE0ELS1D_0ELNS1C_7ScaleInE0ELS1E_0EEEEEENSJ_INS5_IJSB_SB_SB_EEENS5_IJNSA_ILi0EEES1I_S1I_EEEEENS5_IJNS4_10UnderscoreES1L_S1L_EEEEENS4_23SM90_TMA_LOAD_MULTICASTENS4_14ComposedLayoutINS4_7SwizzleILi2ELi4ELi3EEENS4_25smem_sparse_ptr_flag_bitsILi2ELi16EEENSJ_INS5_IJNS5_IJSB_SP_EEENS5_IJSC_S12_EEEEEENS5_IJNS5_IJS1I_SG_EEESM_EEEEEEEvNS4_8identityENS4_13SM90_TMA_LOADENS1P_INS1Q_ILi3ELi4ELi3EEENS4_18smem_ptr_flag_bitsILi16EEENSJ_INS5_IJSP_SG_EEENS5_IJSG_SB_EEEEEEEvS21_EENS_8epilogue10collective18CollectiveEpilogueINS2B_23Sm100TmaWarpSpecializedILi4ELi2ELi32ELb1ELb0EEEJSH_NS5_IJNSJ_ISF_SB_EENSJ_IS12_SB_EEEEEfNS5_IJSB_llEEEfS2J_NS2B_6fusion15FusionCallbacksIS2F_NS2K_17LinearCombinationIffffLNS_15FloatRoundStyleE2EEESH_S2I_JEEENS4_5SM1004TMEM4LOAD26SM100_TMEM_LOAD_32dp32b32xES22_NS1P_INS1Q_ILi2ELi5ELi2EEENS24_ILi32EEENSJ_INS5_IJS12_ST_EEENS5_IJSB_S12_EEEEEEENS4_39AutoVectorizingCopyWithAssumedAlignmentILi128EEENS4_14SM90_TMA_STOREES2Z_S31_S31_EEEvvEEEEvNT_6ParamsE,"a",@progbits
	.sectionflags	@""
	.align	4
.nv.constant0._ZN7cutlass13device_kernelINS_4gemm6kernel13GemmUniversalIN4cute5tupleIJiiiiEEENS1_10collective13CollectiveMmaINS1_41MainloopSm100TmaUmmaWarpSpecializedSparseILi6ELi2ELi2ENS5_IJNS4_1CILi1EEENSA_ILi2EEESB_EEEEENS5_IJNSA_ILi128EEESF_NSA_ILi64EEEEEENS_6half_tENS5_IJNS4_6LayoutINS5_IJiNS5_IJSC_iEEEiEEENS5_IJlNS5_IJSB_SC_EEElEEEEENSJ_INS5_IJNS5_IJNS5_IJNSA_ILi8EEESC_SP_EEEiEEENS5_IJNS5_IJNSA_ILi16EEESC_NSA_ILi4EEEEEEiEEEiEEENS5_IJNS5_IJNS5_IJSF_SS_NSA_ILi2048EEEEEENSA_ILi16384EEEEEENS5_IJNS5_IJSB_NSA_ILi1024EEENSA_ILi32EEEEEElEEElEEEEEEEESI_NS5_IJlSB_lEEENS4_8TiledMMAINS4_8MMA_AtomIJNS4_27SM100_MMA_F16BF16_SS_SPARSEISI_SI_fLi128ELi128ELNS4_4UMMA5MajorE0ELS1D_0ELNS1C_7ScaleInE0ELS1E_0EEEEEENSJ_INS5_IJSB_SB_SB_EEENS5_IJNSA_ILi0EEES1I_S1I_EEEEENS5_IJNS4_10UnderscoreES1L_S1L_EEEEENS4_23SM90_TMA_LOAD_MULTICASTENS4_14ComposedLayoutINS4_7SwizzleILi2ELi4ELi3EEENS4_25smem_sparse_ptr_flag_bitsILi2ELi16EEENSJ_INS5_IJNS5_IJSB_SP_EEENS5_IJSC_S12_EEEEEENS5_IJNS5_IJS1I_SG_EEESM_EEEEEEEvNS4_8identityENS4_13SM90_TMA_LOADENS1P_INS1Q_ILi3ELi4ELi3EEENS4_18smem_ptr_flag_bitsILi16EEENSJ_INS5_IJSP_SG_EEENS5_IJSG_SB_EEEEEEEvS21_EENS_8epilogue10collective18CollectiveEpilogueINS2B_23Sm100TmaWarpSpecializedILi4ELi2ELi32ELb1ELb0EEEJSH_NS5_IJNSJ_ISF_SB_EENSJ_IS12_SB_EEEEEfNS5_IJSB_llEEEfS2J_NS2B_6fusion15FusionCallbacksIS2F_NS2K_17LinearCombinationIffffLNS_15FloatRoundStyleE2EEESH_S2I_JEEENS4_5SM1004TMEM4LOAD26SM100_TMEM_LOAD_32dp32b32xES22_NS1P_INS1Q_ILi2ELi5ELi2EEENS24_ILi32EEENSJ_INS5_IJS12_ST_EEENS5_IJSB_S12_EEEEEEENS4_39AutoVectorizingCopyWithAssumedAlignmentILi128EEENS4_14SM90_TMA_STOREES2Z_S31_S31_EEEvvEEEEvNT_6ParamsE:
	.zero		3456


//--------------------- SYMBOLS --------------------------

	.type		.nv.reservedSmem.offset0,@object
	.size		.nv.reservedSmem.offset0,0x4
	.type		.nv.reservedSmem.cap,@object
	.size		.nv.reservedSmem.cap,0x4
	.type		__assertfail,@function
